	.headerflags	@"EF_CUDA_TEXMODE_UNIFIED EF_CUDA_64BIT_ADDRESS EF_CUDA_ACCELERATORS EF_CUDA_SM90 EF_CUDA_VIRTUAL_SM(EF_CUDA_SM90)"
	.elftype	@"ET_EXEC"


//--------------------- .nv.info                  --------------------------
	.section	.nv.info,"",@"SHT_CUDA_INFO"
	.align	4


	//----- nvinfo : EIATTR_REGCOUNT
	.align		4
        /*0000*/ 	.byte	0x04, 0x2f
        /*0002*/ 	.short	(.L_3 - .L_2)
	.align		4
.L_2:
        /*0004*/ 	.word	index@(triton_poi_fused_cat_relu_29)
        /*0008*/ 	.word	0x0000009e


	//----- nvinfo : EIATTR_MIN_STACK_SIZE
	.align		4
.L_3:
        /*000c*/ 	.byte	0x04, 0x12
        /*000e*/ 	.short	(.L_5 - .L_4)
	.align		4
.L_4:
        /*0010*/ 	.word	index@(triton_poi_fused_cat_relu_29)
        /*0014*/ 	.word	0x00000000


	//----- nvinfo : EIATTR_FRAME_SIZE
	.align		4
.L_5:
        /*0018*/ 	.byte	0x04, 0x11
        /*001a*/ 	.short	(.L_7 - .L_6)
	.align		4
.L_6:
        /*001c*/ 	.word	index@(triton_poi_fused_cat_relu_29)
        /*0020*/ 	.word	0x00000000


	//----- nvinfo : EIATTR_MIN_STACK_SIZE
	.align		4
.L_7:
        /*0024*/ 	.byte	0x04, 0x12
        /*0026*/ 	.short	(.L_9 - .L_8)
	.align		4
.L_8:
        /*0028*/ 	.word	index@(triton_poi_fused_cat_relu_29)
        /*002c*/ 	.word	0x00000000
.L_9:


//--------------------- .nv.info.triton_poi_fused_cat_relu_29 --------------------------
	.section	.nv.info.triton_poi_fused_cat_relu_29,"",@"SHT_CUDA_INFO"
	.sectionflags	@""
	.align	4


	//----- nvinfo : EIATTR_CUDA_API_VERSION
	.align		4
        /*0000*/ 	.byte	0x04, 0x37
        /*0002*/ 	.short	(.L_11 - .L_10)
.L_10:
        /*0004*/ 	.word	0x0000007c


	//----- nvinfo : EIATTR_KPARAM_INFO
	.align		4
.L_11:
        /*0008*/ 	.byte	0x04, 0x17
        /*000a*/ 	.short	(.L_13 - .L_12)
.L_12:
        /*000c*/ 	.word	0x00000000
        /*0010*/ 	.short	0x0010
        /*0012*/ 	.short	0x007c
        /*0014*/ 	.byte	0x00, 0xf0, 0x11, 0x00


	//----- nvinfo : EIATTR_KPARAM_INFO
	.align		4
.L_13:
        /*0018*/ 	.byte	0x04, 0x17
        /*001a*/ 	.short	(.L_15 - .L_14)
.L_14:
        /*001c*/ 	.word	0x00000000
        /*0020*/ 	.short	0x000f
        /*0022*/ 	.short	0x0078
        /*0024*/ 	.byte	0x00, 0xf0, 0x11, 0x00


	//----- nvinfo : EIATTR_KPARAM_INFO
	.align		4
.L_15:
        /*0028*/ 	.byte	0x04, 0x17
        /*002a*/ 	.short	(.L_17 - .L_16)
.L_16:
        /*002c*/ 	.word	0x00000000
        /*0030*/ 	.short	0x000e
        /*0032*/ 	.short	0x0070
        /*0034*/ 	.byte	0x00, 0xf4, 0x21, 0x00


	//----- nvinfo : EIATTR_KPARAM_INFO
	.align		4
.L_17:
        /*0038*/ 	.byte	0x04, 0x17
        /*003a*/ 	.short	(.L_19 - .L_18)
.L_18:
        /*003c*/ 	.word	0x00000000
        /*0040*/ 	.short	0x000d
        /*0042*/ 	.short	0x0068
        /*0044*/ 	.byte	0x00, 0xf4, 0x21, 0x00


	//----- nvinfo : EIATTR_KPARAM_INFO
	.align		4
.L_19:
        /*0048*/ 	.byte	0x04, 0x17
        /*004a*/ 	.short	(.L_21 - .L_20)
.L_20:
        /*004c*/ 	.word	0x00000000
        /*0050*/ 	.short	0x000c
        /*0052*/ 	.short	0x0060
        /*0054*/ 	.byte	0x00, 0xf4, 0x21, 0x00


	//----- nvinfo : EIATTR_KPARAM_INFO
	.align		4
.L_21:
        /*0058*/ 	.byte	0x04, 0x17
        /*005a*/ 	.short	(.L_23 - .L_22)
.L_22:
        /*005c*/ 	.word	0x00000000
        /*0060*/ 	.short	0x000b
        /*0062*/ 	.short	0x0058
        /*0064*/ 	.byte	0x00, 0xf4, 0x21, 0x00


	//----- nvinfo : EIATTR_KPARAM_INFO
	.align		4
.L_23:
        /*0068*/ 	.byte	0x04, 0x17
        /*006a*/ 	.short	(.L_25 - .L_24)
.L_24:
        /*006c*/ 	.word	0x00000000
        /*0070*/ 	.short	0x000a
        /*0072*/ 	.short	0x0050
        /*0074*/ 	.byte	0x00, 0xf4, 0x21, 0x00


	//----- nvinfo : EIATTR_KPARAM_INFO
	.align		4
.L_25:
        /*0078*/ 	.byte	0x04, 0x17
        /*007a*/ 	.short	(.L_27 - .L_26)
.L_26:
        /*007c*/ 	.word	0x00000000
        /*0080*/ 	.short	0x0009
        /*0082*/ 	.short	0x0048
        /*0084*/ 	.byte	0x00, 0xf4, 0x21, 0x00


	//----- nvinfo : EIATTR_KPARAM_INFO
	.align		4
.L_27:
        /*0088*/ 	.byte	0x04, 0x17
        /*008a*/ 	.short	(.L_29 - .L_28)
.L_28:
        /*008c*/ 	.word	0x00000000
        /*0090*/ 	.short	0x0008
        /*0092*/ 	.short	0x0040
        /*0094*/ 	.byte	0x00, 0xf4, 0x21, 0x00


	//----- nvinfo : EIATTR_KPARAM_INFO
	.align		4
.L_29:
        /*0098*/ 	.byte	0x04, 0x17
        /*009a*/ 	.short	(.L_31 - .L_30)
.L_30:
        /*009c*/ 	.word	0x00000000
        /*00a0*/ 	.short	0x0007
        /*00a2*/ 	.short	0x0038
        /*00a4*/ 	.byte	0x00, 0xf4, 0x21, 0x00


	//----- nvinfo : EIATTR_KPARAM_INFO
	.align		4
.L_31:
        /*00a8*/ 	.byte	0x04, 0x17
        /*00aa*/ 	.short	(.L_33 - .L_32)
.L_32:
        /*00ac*/ 	.word	0x00000000
        /*00b0*/ 	.short	0x0006
        /*00b2*/ 	.short	0x0030
        /*00b4*/ 	.byte	0x00, 0xf4, 0x21, 0x00


	//----- nvinfo : EIATTR_KPARAM_INFO
	.align		4
.L_33:
        /*00b8*/ 	.byte	0x04, 0x17
        /*00ba*/ 	.short	(.L_35 - .L_34)
.L_34:
        /*00bc*/ 	.word	0x00000000
        /*00c0*/ 	.short	0x0005
        /*00c2*/ 	.short	0x0028
        /*00c4*/ 	.byte	0x00, 0xf4, 0x21, 0x00


	//----- nvinfo : EIATTR_KPARAM_INFO
	.align		4
.L_35:
        /*00c8*/ 	.byte	0x04, 0x17
        /*00ca*/ 	.short	(.L_37 - .L_36)
.L_36:
        /*00cc*/ 	.word	0x00000000
        /*00d0*/ 	.short	0x0004
        /*00d2*/ 	.short	0x0020
        /*00d4*/ 	.byte	0x00, 0xf4, 0x21, 0x00


	//----- nvinfo : EIATTR_KPARAM_INFO
	.align		4
.L_37:
        /*00d8*/ 	.byte	0x04, 0x17
        /*00da*/ 	.short	(.L_39 - .L_38)
.L_38:
        /*00dc*/ 	.word	0x00000000
        /*00e0*/ 	.short	0x0003
        /*00e2*/ 	.short	0x0018
        /*00e4*/ 	.byte	0x00, 0xf4, 0x21, 0x00


	//----- nvinfo : EIATTR_KPARAM_INFO
	.align		4
.L_39:
        /*00e8*/ 	.byte	0x04, 0x17
        /*00ea*/ 	.short	(.L_41 - .L_40)
.L_40:
        /*00ec*/ 	.word	0x00000000
        /*00f0*/ 	.short	0x0002
        /*00f2*/ 	.short	0x0010
        /*00f4*/ 	.byte	0x00, 0xf4, 0x21, 0x00


	//----- nvinfo : EIATTR_KPARAM_INFO
	.align		4
.L_41:
        /*00f8*/ 	.byte	0x04, 0x17
        /*00fa*/ 	.short	(.L_43 - .L_42)
.L_42:
        /*00fc*/ 	.word	0x00000000
        /*0100*/ 	.short	0x0001
        /*0102*/ 	.short	0x0008
        /*0104*/ 	.byte	0x00, 0xf4, 0x21, 0x00


	//----- nvinfo : EIATTR_KPARAM_INFO
	.align		4
.L_43:
        /*0108*/ 	.byte	0x04, 0x17
        /*010a*/ 	.short	(.L_45 - .L_44)
.L_44:
        /*010c*/ 	.word	0x00000000
        /*0110*/ 	.short	0x0000
        /*0112*/ 	.short	0x0000
        /*0114*/ 	.byte	0x00, 0xf4, 0x21, 0x00


	//----- nvinfo : EIATTR_SPARSE_MMA_MASK
	.align		4
.L_45:
        /*0118*/ 	.byte	0x03, 0x50
        /*011a*/ 	.short	0x0000


	//----- nvinfo : EIATTR_MAXREG_COUNT
	.align		4
        /*011c*/ 	.byte	0x03, 0x1b
        /*011e*/ 	.short	0x00ff


	//----- nvinfo : EIATTR_EXIT_INSTR_OFFSETS
	.align		4
        /*0120*/ 	.byte	0x04, 0x1c
        /*0122*/ 	.short	(.L_47 - .L_46)


	//   ....[0]....
.L_46:
        /*0124*/ 	.word	0x00005370


	//   ....[1]....
        /*0128*/ 	.word	0x00005390


	//----- nvinfo : EIATTR_REQNTID
	.align		4
.L_47:
        /*012c*/ 	.byte	0x04, 0x10
        /*012e*/ 	.short	(.L_49 - .L_48)
.L_48:
        /*0130*/ 	.word	0x00000100
        /*0134*/ 	.word	0x00000001
        /*0138*/ 	.word	0x00000001


	//----- nvinfo : EIATTR_CBANK_PARAM_SIZE
	.align		4
.L_49:
        /*013c*/ 	.byte	0x03, 0x19
        /*013e*/ 	.short	0x0080


	//----- nvinfo : EIATTR_PARAM_CBANK
	.align		4
        /*0140*/ 	.byte	0x04, 0x0a
        /*0142*/ 	.short	(.L_51 - .L_50)
	.align		4
.L_50:
        /*0144*/ 	.word	index@(.nv.constant0.triton_poi_fused_cat_relu_29)
        /*0148*/ 	.short	0x0210
        /*014a*/ 	.short	0x0080


	//----- nvinfo : EIATTR_SW_WAR
	.align		4
.L_51:
        /*014c*/ 	.byte	0x04, 0x36
        /*014e*/ 	.short	(.L_53 - .L_52)
.L_52:
        /*0150*/ 	.word	0x00000008
.L_53:


//--------------------- .nv.callgraph             --------------------------
	.section	.nv.callgraph,"",@"SHT_CUDA_CALLGRAPH"
	.align	4
	.sectionentsize	8
	.align		4
        /*0000*/ 	.word	0x00000000
	.align		4
        /*0004*/ 	.word	0xffffffff
	.align		4
        /*0008*/ 	.word	0x00000000
	.align		4
        /*000c*/ 	.word	0xfffffffe
	.align		4
        /*0010*/ 	.word	0x00000000
	.align		4
        /*0014*/ 	.word	0xfffffffd
	.align		4
        /*0018*/ 	.word	0x00000000
	.align		4
        /*001c*/ 	.word	0xfffffffc


//--------------------- .nv.constant4             --------------------------
	.section	.nv.constant4,"a",@progbits
	.align	8
	.align		8
.nv.constant4:
        /*0000*/ 	.dword	_$_str
	.align		8
        /*0008*/ 	.dword	_$_str_$_2


//--------------------- .text.triton_poi_fused_cat_relu_29 --------------------------
	.section	.text.triton_poi_fused_cat_relu_29,"ax",@progbits
	.align	128
        .global         triton_poi_fused_cat_relu_29
        .type           triton_poi_fused_cat_relu_29,@function
        .size           triton_poi_fused_cat_relu_29,(.L_x_1 - triton_poi_fused_cat_relu_29)
        .other          triton_poi_fused_cat_relu_29,@"STO_CUDA_ENTRY STV_DEFAULT"
triton_poi_fused_cat_relu_29:
.text.triton_poi_fused_cat_relu_29:
[----:B------:R-:W0:Y:S01]  /*0000*/  LDC R1, c[0x0][0x28] ;  /* 0x00000a00ff017b82 */ /* 0x000e220000000800 */
[----:B------:R-:W1:Y:S07]  /*0010*/  S2R R2, SR_TID.X ;  /* 0x0000000000027919 */ /* 0x000e6e0000002100 */
[----:B------:R-:W2:Y:S01]  /*0020*/  LDC.64 R4, c[0x0][0x248] ;  /* 0x00009200ff047b82 */ /* 0x000ea20000000a00 */
[----:B------:R-:W-:Y:S02]  /*0030*/  CS2R R14, SRZ ;  /* 0x00000000000e7805 */ /* 0x000fe4000001ff00 */
[----:B------:R-:W-:Y:S01]  /*0040*/  CS2R R54, SRZ ;  /* 0x0000000000367805 */ /* 0x000fe2000001ff00 */
[----:B------:R-:W3:Y:S01]  /*0050*/  S2R R3, SR_CTAID.Y ;  /* 0x0000000000037919 */ /* 0x000ee20000002600 */
[----:B------:R-:W-:Y:S01]  /*0060*/  ULDC.64 UR4, c[0x0][0x208] ;  /* 0x0000820000047ab9 */ /* 0x000fe20000000a00 */
[----:B------:R-:W4:Y:S01]  /*0070*/  S2R R50, SR_CTAID.X ;  /* 0x0000000000327919 */ /* 0x000f220000002500 */
[----:B------:R-:W-:-:S02]  /*0080*/  CS2R R16, SRZ ;  /* 0x0000000000107805 */ /* 0x000fc4000001ff00 */
[----:B------:R-:W-:Y:S02]  /*0090*/  CS2R R22, SRZ ;  /* 0x0000000000167805 */ /* 0x000fe4000001ff00 */
[----:B------:R-:W-:Y:S02]  /*00a0*/  CS2R R24, SRZ ;  /* 0x0000000000187805 */ /* 0x000fe4000001ff00 */
[----:B------:R-:W-:Y:S01]  /*00b0*/  CS2R R44, SRZ ;  /* 0x00000000002c7805 */ /* 0x000fe2000001ff00 */
[----:B------:R-:W5:Y:S08]  /*00c0*/  LDC.64 R40, c[0x0][0x258] ;  /* 0x00009600ff287b82 */ /* 0x000f700000000a00 */
[----:B------:R-:W5:Y:S01]  /*00d0*/  LDC.64 R38, c[0x0][0x268] ;  /* 0x00009a00ff267b82 */ /* 0x000f620000000a00 */
[----:B-1----:R-:W-:-:S05]  /*00e0*/  IMAD.SHL.U32 R0, R2, 0x4, RZ ;  /* 0x0000000402007824 */ /* 0x002fca00078e00ff */
[----:B------:R-:W-:-:S05]  /*00f0*/  LOP3.LUT R0, R0, 0x3c, RZ, 0xc0, !PT ;  /* 0x0000003c00007812 */ /* 0x000fca00078ec0ff */
[----:B---3--:R-:W-:Y:S01]  /*0100*/  IMAD R32, R3, 0x40, R0 ;  /* 0x0000004003207824 */ /* 0x008fe200078e0200 */
[----:B------:R-:W-:Y:S01]  /*0110*/  SHF.R.U32.HI R3, RZ, 0x4, R2 ;  /* 0x00000004ff037819 */ /* 0x000fe20000011602 */
[----:B----4-:R-:W-:Y:S02]  /*0120*/  IMAD.SHL.U32 R0, R50, 0x40, RZ ;  /* 0x0000004032007824 */ /* 0x010fe400078e00ff */
[----:B------:R-:W-:Y:S01]  /*0130*/  IMAD.HI R21, R32, 0x2e8ba2e9, RZ ;  /* 0x2e8ba2e920157827 */ /* 0x000fe200078e02ff */
[----:B------:R-:W-:-:S04]  /*0140*/  SGXT.U32 R3, R3, 0x4 ;  /* 0x000000040303781a */ /* 0x000fc80000000000 */
[----:B------:R-:W-:Y:S02]  /*0150*/  SHF.R.U32.HI R2, RZ, 0x1f, R21 ;  /* 0x0000001fff027819 */ /* 0x000fe40000011615 */
[----:B------:R-:W-:Y:S02]  /*0160*/  LOP3.LUT R0, R0, R3, RZ, 0xfc, !PT ;  /* 0x0000000300007212 */ /* 0x000fe400078efcff */
[----:B------:R-:W-:Y:S02]  /*0170*/  LEA.HI.SX32 R21, R21, R2, 0x1c ;  /* 0x0000000215157211 */ /* 0x000fe400078fe2ff */
[----:B------:R-:W1:Y:S01]  /*0180*/  LDC.64 R2, c[0x0][0x210] ;  /* 0x00008400ff027b82 */ /* 0x000e620000000a00 */
[----:B------:R-:W-:Y:S02]  /*0190*/  ISETP.GE.AND P0, PT, R0, 0x40, PT ;  /* 0x000000400000780c */ /* 0x000fe40003f06270 */
[C---:B------:R-:W-:Y:S02]  /*01a0*/  IMAD R20, R21.reuse, -0x58, R32 ;  /* 0xffffffa815147824 */ /* 0x040fe400078e0220 */
[----:B------:R-:W-:Y:S01]  /*01b0*/  IMAD R37, R21, 0x40, R0 ;  /* 0x0000004015257824 */ /* 0x000fe200078e0200 */
[----:B------:R-:W-:Y:S01]  /*01c0*/  ISETP.LT.AND P5, PT, R32, 0x160, !P0 ;  /* 0x000001602000780c */ /* 0x000fe200047a1270 */
[----:B------:R-:W-:-:S02]  /*01d0*/  VIADD R6, R20, 0xffffffd4 ;  /* 0xffffffd414067836 */ /* 0x000fc40000000000 */
[----:B------:R-:W-:Y:S01]  /*01e0*/  IMAD R37, R37, 0x16, RZ ;  /* 0x0000001625257824 */ /* 0x000fe200078e02ff */
[----:B------:R-:W-:Y:S02]  /*01f0*/  ISETP.GE.AND P2, PT, R32, 0x160, PT ;  /* 0x000001602000780c */ /* 0x000fe40003f46270 */
[----:B------:R-:W-:Y:S01]  /*0200*/  ISETP.LT.U32.AND P1, PT, R6, 0x16, P5 ;  /* 0x000000160600780c */ /* 0x000fe20002f21070 */
[----:B------:R-:W-:Y:S01]  /*0210*/  IMAD.IADD R11, R37, 0x1, R6 ;  /* 0x00000001250b7824 */ /* 0x000fe200078e0206 */
[C---:B------:R-:W-:Y:S02]  /*0220*/  LOP3.LUT R19, R0.reuse, 0x10, RZ, 0xfc, !PT ;  /* 0x0000001000137812 */ /* 0x040fe400078efcff */
[C---:B------:R-:W-:Y:S01]  /*0230*/  LOP3.LUT R30, R0.reuse, 0x20, RZ, 0xfc, !PT ;  /* 0x00000020001e7812 */ /* 0x040fe200078efcff */
[----:B--2---:R-:W-:Y:S01]  /*0240*/  IMAD.WIDE R8, R11, 0x4, R4 ;  /* 0x000000040b087825 */ /* 0x004fe200078e0204 */
[----:B------:R-:W-:Y:S02]  /*0250*/  LOP3.LUT R34, R0, 0x30, RZ, 0xfc, !PT ;  /* 0x0000003000227812 */ /* 0x000fe400078efcff */
[----:B------:R-:W-:-:S02]  /*0260*/  CS2R R46, SRZ ;  /* 0x00000000002e7805 */ /* 0x000fc4000001ff00 */
[----:B------:R-:W-:Y:S02]  /*0270*/  CS2R R58, SRZ ;  /* 0x00000000003a7805 */ /* 0x000fe4000001ff00 */
[----:B------:R-:W-:Y:S02]  /*0280*/  CS2R R48, SRZ ;  /* 0x0000000000307805 */ /* 0x000fe4000001ff00 */
[----:B------:R-:W-:Y:S02]  /*0290*/  CS2R R52, SRZ ;  /* 0x0000000000347805 */ /* 0x000fe4000001ff00 */
[----:B------:R-:W-:Y:S01]  /*02a0*/  CS2R R56, SRZ ;  /* 0x0000000000387805 */ /* 0x000fe2000001ff00 */
[----:B-1----:R-:W-:Y:S01]  /*02b0*/  IMAD.WIDE R10, R11, 0x4, R2 ;  /* 0x000000040b0a7825 */ /* 0x002fe200078e0202 */
[----:B------:R1:W2:Y:S01]  /*02c0*/  @P1 LDG.E.EL.64 R14, desc[UR4][R8.64] ;  /* 0x00000004080e1981 */ /* 0x0002a2000c2e1b00 */
[----:B------:R-:W-:Y:S02]  /*02d0*/  CS2R R60, SRZ ;  /* 0x00000000003c7805 */ /* 0x000fe4000001ff00 */
[----:B------:R-:W-:Y:S01]  /*02e0*/  P2R R143, PR, RZ, 0x20 ;  /* 0x00000020ff8f7803 */ /* 0x000fe20000000000 */
[----:B------:R3:W4:Y:S01]  /*02f0*/  @P1 LDG.E.EL.64 R54, desc[UR4][R10.64] ;  /* 0x000000040a361981 */ /* 0x000722000c2e1b00 */
[----:B------:R-:W-:Y:S01]  /*0300*/  ISETP.LT.AND P4, PT, R19, 0x40, !P2 ;  /* 0x000000401300780c */ /* 0x000fe20005781270 */
[----:B------:R-:W-:-:S03]  /*0310*/  VIADD R35, R37, 0x160 ;  /* 0x0000016025237836 */ /* 0x000fc60000000000 */
[----:B------:R-:W-:Y:S01]  /*0320*/  ISETP.LT.U32.AND P0, PT, R6, 0x16, P4 ;  /* 0x000000160600780c */ /* 0x000fe20002701070 */
[----:B------:R-:W-:-:S04]  /*0330*/  IMAD.IADD R13, R35, 0x1, R6 ;  /* 0x00000001230d7824 */ /* 0x000fc800078e0206 */
[----:B-1----:R-:W-:-:S04]  /*0340*/  IMAD.WIDE R8, R13, 0x4, R4 ;  /* 0x000000040d087825 */ /* 0x002fc800078e0204 */
[----:B------:R-:W-:-:S04]  /*0350*/  IMAD.WIDE R12, R13, 0x4, R2 ;  /* 0x000000040d0c7825 */ /* 0x000fc800078e0202 */
[----:B------:R-:W5:Y:S04]  /*0360*/  @P0 LDG.E.EL.64 R16, desc[UR4][R8.64] ;  /* 0x0000000408100981 */ /* 0x000f68000c2e1b00 */
[----:B------:R1:W5:Y:S01]  /*0370*/  @P0 LDG.E.EL.64 R22, desc[UR4][R12.64] ;  /* 0x000000040c160981 */ /* 0x000362000c2e1b00 */
[----:B------:R-:W-:Y:S01]  /*0380*/  ISETP.LT.AND P3, PT, R30, 0x40, !P2 ;  /* 0x000000401e00780c */ /* 0x000fe20005761270 */
[----:B------:R-:W-:-:S04]  /*0390*/  VIADD R33, R37, 0x2c0 ;  /* 0x000002c025217836 */ /* 0x000fc80000000000 */
[----:B------:R-:W-:-:S04]  /*03a0*/  IMAD.IADD R7, R33, 0x1, R6 ;  /* 0x0000000121077824 */ /* 0x000fc800078e0206 */
[C---:B---3--:R-:W-:Y:S01]  /*03b0*/  IMAD.WIDE R10, R7.reuse, 0x4, R4 ;  /* 0x00000004070a7825 */ /* 0x048fe200078e0204 */
[----:B01----:R-:W0:Y:S03]  /*03c0*/  LDC.64 R12, c[0x0][0x260] ;  /* 0x00009800ff0c7b82 */ /* 0x003e260000000a00 */
[----:B------:R-:W-:Y:S01]  /*03d0*/  IMAD.WIDE R8, R7, 0x4, R2 ;  /* 0x0000000407087825 */ /* 0x000fe200078e0202 */
[----:B--2---:R-:W-:Y:S02]  /*03e0*/  SEL R31, R14, RZ, P1 ;  /* 0x000000ff0e1f7207 */ /* 0x004fe40000800000 */
[----:B------:R-:W-:Y:S02]  /*03f0*/  SEL R28, R15, RZ, P1 ;  /* 0x000000ff0f1c7207 */ /* 0x000fe40000800000 */
[----:B----4-:R-:W-:Y:S02]  /*0400*/  SEL R18, R54, RZ, P1 ;  /* 0x000000ff36127207 */ /* 0x010fe40000800000 */
[----:B------:R-:W-:-:S02]  /*0410*/  SEL R55, R55, RZ, P1 ;  /* 0x000000ff37377207 */ /* 0x000fc40000800000 */
[----:B------:R-:W-:Y:S02]  /*0420*/  ISETP.LT.U32.AND P1, PT, R6, 0x16, P3 ;  /* 0x000000160600780c */ /* 0x000fe40001f21070 */
[----:B------:R-:W-:-:S11]  /*0430*/  CS2R R14, SRZ ;  /* 0x00000000000e7805 */ /* 0x000fd6000001ff00 */
[----:B------:R1:W2:Y:S04]  /*0440*/  @P1 LDG.E.EL.64 R14, desc[UR4][R10.64] ;  /* 0x000000040a0e1981 */ /* 0x0002a8000c2e1b00 */
[----:B------:R3:W4:Y:S01]  /*0450*/  @P1 LDG.E.EL.64 R24, desc[UR4][R8.64] ;  /* 0x0000000408181981 */ /* 0x000722000c2e1b00 */
[----:B-----5:R-:W-:Y:S02]  /*0460*/  SEL R76, R16, RZ, P0 ;  /* 0x000000ff104c7207 */ /* 0x020fe40000000000 */
[----:B------:R-:W-:Y:S02]  /*0470*/  SEL R78, R17, RZ, P0 ;  /* 0x000000ff114e7207 */ /* 0x000fe40000000000 */
[----:B------:R-:W-:Y:S02]  /*0480*/  SEL R91, R22, RZ, P0 ;  /* 0x000000ff165b7207 */ /* 0x000fe40000000000 */
[----:B------:R-:W-:-:S02]  /*0490*/  SEL R93, R23, RZ, P0 ;  /* 0x000000ff175d7207 */ /* 0x000fc40000000000 */
[C---:B------:R-:W-:Y:S01]  /*04a0*/  ISETP.GT.AND P0, PT, R20.reuse, 0x41, P5 ;  /* 0x000000411400780c */ /* 0x040fe20002f04270 */
[----:B0-----:R-:W-:Y:S01]  /*04b0*/  IMAD.WIDE R16, R20, 0x4, R12 ;  /* 0x0000000414107825 */ /* 0x001fe200078e020c */
[----:B------:R-:W-:-:S03]  /*04c0*/  ISETP.LT.AND P2, PT, R34, 0x40, !P2 ;  /* 0x000000402200780c */ /* 0x000fc60005741270 */
[----:B------:R-:W-:-:S08]  /*04d0*/  VIADD R29, R37, 0x420 ;  /* 0x00000420251d7836 */ /* 0x000fd00000000000 */
[----:B------:R-:W5:Y:S01]  /*04e0*/  @P0 LDG.E.EL.64 R44, desc[UR4][R16.64+-0x108] ;  /* 0xfffef804102c0981 */ /* 0x000f62000c2e1b00 */
[----:B-1----:R-:W-:Y:S01]  /*04f0*/  IMAD.IADD R11, R29, 0x1, R6 ;  /* 0x000000011d0b7824 */ /* 0x002fe200078e0206 */
[----:B------:R-:W-:-:S03]  /*0500*/  CS2R R22, SRZ ;  /* 0x0000000000167805 */ /* 0x000fc6000001ff00 */
[----:B---3--:R-:W-:-:S04]  /*0510*/  IMAD.WIDE R8, R11, 0x4, R4 ;  /* 0x000000040b087825 */ /* 0x008fc800078e0204 */
[----:B------:R-:W-:Y:S01]  /*0520*/  IMAD.WIDE R10, R11, 0x4, R2 ;  /* 0x000000040b0a7825 */ /* 0x000fe200078e0202 */
[----:B--2---:R-:W-:Y:S02]  /*0530*/  SEL R80, R14, RZ, P1 ;  /* 0x000000ff0e507207 */ /* 0x004fe40000800000 */
[----:B------:R-:W-:Y:S02]  /*0540*/  SEL R88, R15, RZ, P1 ;  /* 0x000000ff0f587207 */ /* 0x000fe40000800000 */
[----:B----4-:R-:W-:Y:S02]  /*0550*/  SEL R95, R24, RZ, P1 ;  /* 0x000000ff185f7207 */ /* 0x010fe40000800000 */
[----:B------:R-:W-:Y:S02]  /*0560*/  SEL R97, R25, RZ, P1 ;  /* 0x000000ff19617207 */ /* 0x000fe40000800000 */
[----:B------:R-:W-:Y:S02]  /*0570*/  ISETP.LT.U32.AND P1, PT, R6, 0x16, P2 ;  /* 0x000000160600780c */ /* 0x000fe40001721070 */
[----:B------:R-:W-:-:S11]  /*0580*/  CS2R R14, SRZ ;  /* 0x00000000000e7805 */ /* 0x000fd6000001ff00 */
[----:B------:R0:W2:Y:S04]  /*0590*/  @P1 LDG.E.EL.64 R22, desc[UR4][R10.64] ;  /* 0x000000040a161981 */ /* 0x0000a8000c2e1b00 */
[----:B------:R1:W3:Y:S01]  /*05a0*/  @P1 LDG.E.EL.64 R14, desc[UR4][R8.64] ;  /* 0x00000004080e1981 */ /* 0x0002e2000c2e1b00 */
[----:B-----5:R-:W-:-:S05]  /*05b0*/  SEL R7, R44, RZ, P0 ;  /* 0x000000ff2c077207 */ /* 0x020fca0000000000 */
[----:B------:R-:W-:Y:S01]  /*05c0*/  FADD R7, R7, 0.0010000000474974513054 ;  /* 0x3a83126f07077421 */ /* 0x000fe20000000000 */
[----:B0-----:R-:W0:Y:S03]  /*05d0*/  LDC.64 R10, c[0x0][0x250] ;  /* 0x00009400ff0a7b82 */ /* 0x001e260000000a00 */
[----:B------:R4:W5:Y:S02]  /*05e0*/  MUFU.SQRT R54, R7 ;  /* 0x0000000700367308 */ /* 0x0009640000002000 */
[----:B----4-:R-:W-:-:S04]  /*05f0*/  SHF.R.S32.HI R7, RZ, 0x1f, R0 ;  /* 0x0000001fff077819 */ /* 0x010fc80000011400 */
[----:B------:R-:W-:-:S04]  /*0600*/  LEA.HI R7, R7, R0, RZ, 0x3 ;  /* 0x0000000007077211 */ /* 0x000fc800078f18ff */
[----:B-1----:R-:W-:Y:S01]  /*0610*/  LOP3.LUT R9, R7, 0x7ffffff8, RZ, 0xc0, !PT ;  /* 0x7ffffff807097812 */ /* 0x002fe200078ec0ff */
[----:B------:R-:W-:Y:S01]  /*0620*/  IMAD.MOV.U32 R25, RZ, RZ, 0x16 ;  /* 0x00000016ff197424 */ /* 0x000fe200078e00ff */
[----:B------:R-:W-:Y:S01]  /*0630*/  SHF.R.S32.HI R7, RZ, 0x3, R7 ;  /* 0x00000003ff077819 */ /* 0x000fe20000011407 */
[C---:B------:R-:W-:Y:S02]  /*0640*/  VIADD R44, R20.reuse, 0xffffffbe ;  /* 0xffffffbe142c7836 */ /* 0x040fe40000000000 */
[----:B------:R-:W-:-:S05]  /*0650*/  IMAD.WIDE R26, R20, 0x4, R40 ;  /* 0x00000004141a7825 */ /* 0x000fca00078e0228 */
[----:B------:R-:W4:Y:S01]  /*0660*/  @P0 LDG.E.EL.64 R48, desc[UR4][R26.64+-0x108] ;  /* 0xfffef8041a300981 */ /* 0x000f22000c2e1b00 */
[----:B--2---:R-:W-:Y:S01]  /*0670*/  SEL R92, R22, RZ, P1 ;  /* 0x000000ff165c7207 */ /* 0x004fe20000800000 */
[----:B------:R-:W-:Y:S02]  /*0680*/  IMAD.IADD R22, R0, 0x1, -R9 ;  /* 0x0000000100167824 */ /* 0x000fe400078e0a09 */
[----:B------:R-:W1:Y:S01]  /*0690*/  LDC.64 R8, c[0x0][0x278] ;  /* 0x00009e00ff087b82 */ /* 0x000e620000000a00 */
[----:B---3--:R-:W-:Y:S02]  /*06a0*/  SEL R89, R14, RZ, P1 ;  /* 0x000000ff0e597207 */ /* 0x008fe40000800000 */
[----:B------:R-:W-:-:S05]  /*06b0*/  SEL R90, R15, RZ, P1 ;  /* 0x000000ff0f5a7207 */ /* 0x000fca0000800000 */
[----:B------:R-:W2:Y:S01]  /*06c0*/  LDC.64 R14, c[0x0][0x270] ;  /* 0x00009c00ff0e7b82 */ /* 0x000ea20000000a00 */
[----:B------:R-:W-:Y:S01]  /*06d0*/  IMAD R36, R21, 0x51, R22 ;  /* 0x0000005115247824 */ /* 0x000fe200078e0216 */
[----:B------:R-:W-:Y:S01]  /*06e0*/  SEL R99, R23, RZ, P1 ;  /* 0x000000ff17637207 */ /* 0x000fe20000800000 */
[----:B------:R-:W-:Y:S02]  /*06f0*/  IMAD.IADD R23, R37, 0x1, R44 ;  /* 0x0000000125177824 */ /* 0x000fe400078e022c */
[----:B------:R-:W-:Y:S02]  /*0700*/  IMAD R36, R36, R25, 0xdc ;  /* 0x000000dc24247424 */ /* 0x000fe400078e0219 */
[----:B0-----:R-:W-:-:S04]  /*0710*/  IMAD.WIDE R22, R23, 0x4, R10 ;  /* 0x0000000417167825 */ /* 0x001fc800078e020a */
[----:B------:R-:W-:Y:S01]  /*0720*/  IMAD R7, R7, 0xc6, R36 ;  /* 0x000000c607077824 */ /* 0x000fe200078e0224 */
[----:B------:R2:W3:Y:S03]  /*0730*/  @P0 LDG.E.EL.64 R46, desc[UR4][R22.64] ;  /* 0x00000004162e0981 */ /* 0x0004e6000c2e1b00 */
[----:B------:R-:W-:Y:S02]  /*0740*/  IMAD.IADD R43, R7, 0x1, R44 ;  /* 0x00000001072b7824 */ /* 0x000fe400078e022c */
[----:B------:R-:W-:-:S04]  /*0750*/  IMAD.WIDE R24, R20, 0x4, R38 ;  /* 0x0000000414187825 */ /* 0x000fc800078e0226 */
[----:B-1----:R-:W-:Y:S01]  /*0760*/  IMAD.WIDE R42, R43, 0x4, R8 ;  /* 0x000000042b2a7825 */ /* 0x002fe200078e0208 */
[----:B------:R-:W5:Y:S03]  /*0770*/  @P0 LDG.E.EL.64 R52, desc[UR4][R24.64+-0x108] ;  /* 0xfffef80418340981 */ /* 0x000f66000c2e1b00 */
[----:B--2---:R-:W-:Y:S01]  /*0780*/  IMAD.WIDE R22, R20, 0x4, R14 ;  /* 0x0000000414167825 */ /* 0x004fe200078e020e */
[----:B------:R0:W2:Y:S04]  /*0790*/  @P0 LDG.E.EL.64 R58, desc[UR4][R42.64] ;  /* 0x000000042a3a0981 */ /* 0x0000a8000c2e1b00 */
[----:B------:R-:W2:Y:S01]  /*07a0*/  @P0 LDG.E.EL.64 R56, desc[UR4][R22.64+-0x108] ;  /* 0xfffef80416380981 */ /* 0x000ea2000c2e1b00 */
[----:B------:R-:W-:-:S02]  /*07b0*/  SEL R62, R45, RZ, P0 ;  /* 0x000000ff2d3e7207 */ /* 0x000fc40000000000 */
[----:B------:R-:W-:Y:S02]  /*07c0*/  SHF.R.S32.HI R45, RZ, 0x19, R50 ;  /* 0x00000019ff2d7819 */ /* 0x000fe40000011432 */
[----:B----4-:R-:W-:Y:S02]  /*07d0*/  SEL R101, R48, RZ, P0 ;  /* 0x000000ff30657207 */ /* 0x010fe40000000000 */
[----:B------:R-:W-:Y:S02]  /*07e0*/  SGXT R45, R45, 0x1 ;  /* 0x000000012d2d781a */ /* 0x000fe40000000200 */
[----:B------:R-:W-:Y:S02]  /*07f0*/  SEL R103, R49, RZ, P0 ;  /* 0x000000ff31677207 */ /* 0x000fe40000000000 */
[----:B------:R-:W-:Y:S01]  /*0800*/  LEA.HI R19, R45, R19, RZ, 0x3 ;  /* 0x000000132d137211 */ /* 0x000fe200078f18ff */
[----:B0-----:R-:W-:-:S03]  /*0810*/  IMAD.IADD R43, R35, 0x1, R44 ;  /* 0x00000001232b7824 */ /* 0x001fc600078e022c */
[----:B------:R-:W-:Y:S01]  /*0820*/  SHF.R.S32.HI R19, RZ, 0x3, R19 ;  /* 0x00000003ff137819 */ /* 0x000fe20000011413 */
[----:B------:R-:W-:-:S04]  /*0830*/  IMAD.WIDE R42, R43, 0x4, R10 ;  /* 0x000000042b2a7825 */ /* 0x000fc800078e020a */
[----:B------:R-:W-:Y:S01]  /*0840*/  IMAD R19, R19, 0xc6, R36 ;  /* 0x000000c613137824 */ /* 0x000fe200078e0224 */
[----:B------:R-:W-:Y:S02]  /*0850*/  CS2R R48, SRZ ;  /* 0x0000000000307805 */ /* 0x000fe4000001ff00 */
[----:B---3--:R-:W-:Y:S02]  /*0860*/  SEL R94, R46, RZ, P0 ;  /* 0x000000ff2e5e7207 */ /* 0x008fe40000000000 */
[----:B------:R-:W-:Y:S02]  /*0870*/  SEL R96, R47, RZ, P0 ;  /* 0x000000ff2f607207 */ /* 0x000fe40000000000 */
[----:B-----5:R-:W-:Y:S02]  /*0880*/  SEL R109, R52, RZ, P0 ;  /* 0x000000ff346d7207 */ /* 0x020fe40000000000 */
[----:B------:R-:W-:Y:S02]  /*0890*/  SEL R111, R53, RZ, P0 ;  /* 0x000000ff356f7207 */ /* 0x000fe40000000000 */
[----:B--2---:R-:W-:-:S02]  /*08a0*/  SEL R117, R58, RZ, P0 ;  /* 0x000000ff3a757207 */ /* 0x004fc40000000000 */
[----:B------:R-:W-:Y:S02]  /*08b0*/  SEL R119, R59, RZ, P0 ;  /* 0x000000ff3b777207 */ /* 0x000fe40000000000 */
[----:B------:R-:W-:Y:S02]  /*08c0*/  SEL R102, R56, RZ, P0 ;  /* 0x000000ff38667207 */ /* 0x000fe40000000000 */
[----:B------:R-:W-:Y:S02]  /*08d0*/  SEL R104, R57, RZ, P0 ;  /* 0x000000ff39687207 */ /* 0x000fe40000000000 */
[----:B------:R-:W-:Y:S02]  /*08e0*/  ISETP.GT.AND P0, PT, R20, 0x41, P4 ;  /* 0x000000411400780c */ /* 0x000fe40002704270 */
[----:B------:R-:W-:Y:S02]  /*08f0*/  CS2R R46, SRZ ;  /* 0x00000000002e7805 */ /* 0x000fe4000001ff00 */
[----:B------:R-:W-:-:S09]  /*0900*/  CS2R R52, SRZ ;  /* 0x0000000000347805 */ /* 0x000fd2000001ff00 */
[----:B------:R0:W2:Y:S04]  /*0910*/  @P0 LDG.E.EL.64 R46, desc[UR4][R42.64] ;  /* 0x000000042a2e0981 */ /* 0x0000a8000c2e1b00 */
[----:B------:R-:W3:Y:S04]  /*0920*/  @P0 LDG.E.EL.64 R52, desc[UR4][R16.64+-0x108] ;  /* 0xfffef80410340981 */ /* 0x000ee8000c2e1b00 */
[----:B------:R-:W4:Y:S01]  /*0930*/  @P0 LDG.E.EL.64 R48, desc[UR4][R26.64+-0x108] ;  /* 0xfffef8041a300981 */ /* 0x000f22000c2e1b00 */
[----:B0-----:R-:W-:-:S04]  /*0940*/  IMAD.IADD R43, R19, 0x1, R44 ;  /* 0x00000001132b7824 */ /* 0x001fc800078e022c */
[----:B------:R-:W-:-:S05]  /*0950*/  IMAD.WIDE R42, R43, 0x4, R8 ;  /* 0x000000042b2a7825 */ /* 0x000fca00078e0208 */
[----:B------:R0:W5:Y:S01]  /*0960*/  @P0 LDG.E.EL.64 R60, desc[UR4][R42.64] ;  /* 0x000000042a3c0981 */ /* 0x000162000c2e1b00 */
[----:B------:R-:W-:Y:S01]  /*0970*/  FADD R50, R62, 0.0010000000474974513054 ;  /* 0x3a83126f3e327421 */ /* 0x000fe20000000000 */
[----:B------:R-:W-:-:S05]  /*0980*/  FSETP.GT.AND P1, PT, R54, 8.50705917302346158658e+37, PT ;  /* 0x7e8000003600780b */ /* 0x000fca0003f24000 */
[----:B------:R-:W1:Y:S01]  /*0990*/  MUFU.SQRT R50, R50 ;  /* 0x0000003200327308 */ /* 0x000e620000002000 */
[----:B------:R-:W-:Y:S01]  /*09a0*/  IMAD.MOV.U32 R51, RZ, RZ, 0x3e800000 ;  /* 0x3e800000ff337424 */ /* 0x000fe200078e00ff */
[C---:B------:R-:W-:Y:S02]  /*09b0*/  FSETP.GEU.AND P5, PT, R54.reuse, 1.175494350822287508e-38, PT ;  /* 0x008000003600780b */ /* 0x040fe40003fae000 */
[----:B------:R-:W-:Y:S02]  /*09c0*/  CS2R R56, SRZ ;  /* 0x0000000000387805 */ /* 0x000fe4000001ff00 */
[----:B------:R-:W-:Y:S02]  /*09d0*/  CS2R R58, SRZ ;  /* 0x00000000003a7805 */ /* 0x000fe4000001ff00 */
[----:B------:R-:W-:Y:S01]  /*09e0*/  FSEL R71, R51, 1, P1 ;  /* 0x3f80000033477808 */ /* 0x000fe20000800000 */
[----:B------:R-:W-:Y:S01]  /*09f0*/  @P1 FMUL R54, R54, 0.25 ;  /* 0x3e80000036361820 */ /* 0x000fe20000400000 */
[----:B------:R-:W4:Y:S04]  /*0a00*/  @P0 LDG.E.EL.64 R56, desc[UR4][R24.64+-0x108] ;  /* 0xfffef80418380981 */ /* 0x000f28000c2e1b00 */
[----:B------:R-:W4:Y:S01]  /*0a10*/  @P0 LDG.E.EL.64 R58, desc[UR4][R22.64+-0x108] ;  /* 0xfffef804163a0981 */ /* 0x000f22000c2e1b00 */
[----:B-1----:R-:W-:-:S02]  /*0a20*/  FSETP.GEU.AND P1, PT, R50, 1.175494350822287508e-38, PT ;  /* 0x008000003200780b */ /* 0x002fc40003f2e000 */
[----:B---3--:R-:W-:-:S05]  /*0a30*/  SEL R52, R52, RZ, P0 ;  /* 0x000000ff34347207 */ /* 0x008fca0000000000 */
[----:B0-----:R-:W-:Y:S01]  /*0a40*/  FADD R42, R52, 0.0010000000474974513054 ;  /* 0x3a83126f342a7421 */ /* 0x001fe20000000000 */
[----:B-----5:R-:W-:-:S03]  /*0a50*/  SEL R121, R60, RZ, P0 ;  /* 0x000000ff3c797207 */ /* 0x020fc60000000000 */
[----:B------:R-:W0:Y:S01]  /*0a60*/  MUFU.SQRT R60, R42 ;  /* 0x0000002a003c7308 */ /* 0x000e220000002000 */
[----:B--2---:R-:W-:Y:S02]  /*0a70*/  SEL R100, R47, RZ, P0 ;  /* 0x000000ff2f647207 */ /* 0x004fe40000000000 */
[----:B------:R-:W-:Y:S02]  /*0a80*/  P2R R47, PR, RZ, 0x2 ;  /* 0x00000002ff2f7803 */ /* 0x000fe40000000000 */
[----:B----4-:R-:W-:Y:S02]  /*0a90*/  SEL R105, R48, RZ, P0 ;  /* 0x000000ff30697207 */ /* 0x010fe40000000000 */
[----:B0-----:R-:W-:-:S04]  /*0aa0*/  FSETP.GEU.AND P1, PT, R60, 1.175494350822287508e-38, PT ;  /* 0x008000003c00780b */ /* 0x001fc80003f2e000 */
[----:B------:R-:W-:Y:S02]  /*0ab0*/  P2R R48, PR, RZ, 0x2 ;  /* 0x00000002ff307803 */ /* 0x000fe40000000000 */
[----:B------:R-:W-:Y:S02]  /*0ac0*/  ISETP.GT.AND P1, PT, R20, 0x41, P3 ;  /* 0x000000411400780c */ /* 0x000fe40001f24270 */
[----:B------:R-:W-:-:S11]  /*0ad0*/  CS2R R42, SRZ ;  /* 0x00000000002a7805 */ /* 0x000fd6000001ff00 */
[----:B------:R-:W2:Y:S01]  /*0ae0*/  @P1 LDG.E.EL.64 R42, desc[UR4][R16.64+-0x108] ;  /* 0xfffef804102a1981 */ /* 0x000ea2000c2e1b00 */
[----:B------:R-:W-:Y:S02]  /*0af0*/  SEL R98, R46, RZ, P0 ;  /* 0x000000ff2e627207 */ /* 0x000fe40000000000 */
[----:B------:R-:W-:Y:S02]  /*0b00*/  SEL R46, R53, RZ, P0 ;  /* 0x000000ff352e7207 */ /* 0x000fe40000000000 */
[----:B------:R-:W-:Y:S02]  /*0b10*/  SEL R107, R49, RZ, P0 ;  /* 0x000000ff316b7207 */ /* 0x000fe40000000000 */
[----:B------:R-:W-:Y:S02]  /*0b20*/  SEL R113, R56, RZ, P0 ;  /* 0x000000ff38717207 */ /* 0x000fe40000000000 */
[----:B------:R-:W-:Y:S02]  /*0b30*/  SEL R115, R57, RZ, P0 ;  /* 0x000000ff39737207 */ /* 0x000fe40000000000 */
[----:B------:R-:W-:-:S02]  /*0b40*/  SEL R106, R58, RZ, P0 ;  /* 0x000000ff3a6a7207 */ /* 0x000fc40000000000 */
[----:B------:R-:W-:Y:S02]  /*0b50*/  SEL R108, R59, RZ, P0 ;  /* 0x000000ff3b6c7207 */ /* 0x000fe40000000000 */
[----:B------:R-:W-:Y:S02]  /*0b60*/  SEL R123, R61, RZ, P0 ;  /* 0x000000ff3d7b7207 */ /* 0x000fe40000000000 */
[----:B------:R-:W-:Y:S01]  /*0b70*/  FSETP.GT.AND P0, PT, R50, 8.50705917302346158658e+37, PT ;  /* 0x7e8000003200780b */ /* 0x000fe20003f04000 */
[----:B------:R-:W-:-:S03]  /*0b80*/  FADD R46, R46, 0.0010000000474974513054 ;  /* 0x3a83126f2e2e7421 */ /* 0x000fc60000000000 */
[----:B------:R-:W-:Y:S01]  /*0b90*/  FSEL R73, R51, 1, P0 ;  /* 0x3f80000033497808 */ /* 0x000fe20000000000 */
[----:B------:R-:W0:Y:S08]  /*0ba0*/  MUFU.SQRT R66, R46 ;  /* 0x0000002e00427308 */ /* 0x000e300000002000 */
[----:B------:R-:W-:Y:S01]  /*0bb0*/  @P0 FMUL R50, R50, 0.25 ;  /* 0x3e80000032320820 */ /* 0x000fe20000400000 */
[----:B------:R-:W-:-:S04]  /*0bc0*/  FSETP.GT.AND P0, PT, R60, 8.50705917302346158658e+37, PT ;  /* 0x7e8000003c00780b */ /* 0x000fc80003f04000 */
[----:B------:R-:W-:-:S09]  /*0bd0*/  FSEL R75, R51, 1, P0 ;  /* 0x3f800000334b7808 */ /* 0x000fd20000000000 */
[----:B------:R-:W-:Y:S01]  /*0be0*/  @P0 FMUL R60, R60, 0.25 ;  /* 0x3e8000003c3c0820 */ /* 0x000fe20000400000 */
[C---:B0-----:R-:W-:Y:S02]  /*0bf0*/  FSETP.GT.AND P0, PT, R66.reuse, 8.50705917302346158658e+37, PT ;  /* 0x7e8000004200780b */ /* 0x041fe40003f04000 */
[----:B------:R-:W-:Y:S02]  /*0c00*/  P2R R63, PR, RZ, 0x20 ;  /* 0x00000020ff3f7803 */ /* 0x000fe40000000000 */
[----:B------:R-:W-:Y:S02]  /*0c10*/  FSETP.GEU.AND P5, PT, R66, 1.175494350822287508e-38, PT ;  /* 0x008000004200780b */ /* 0x000fe40003fae000 */
[----:B------:R-:W-:-:S07]  /*0c20*/  FSEL R77, R51, 1, P0 ;  /* 0x3f800000334d7808 */ /* 0x000fce0000000000 */
[----:B------:R-:W-:Y:S01]  /*0c30*/  @P0 FMUL R66, R66, 0.25 ;  /* 0x3e80000042420820 */ /* 0x000fe20000400000 */
[----:B------:R-:W-:Y:S02]  /*0c40*/  P2R R145, PR, RZ, 0x10 ;  /* 0x00000010ff917803 */ /* 0x000fe40000000000 */
[----:B------:R-:W-:Y:S02]  /*0c50*/  P2R R144, PR, RZ, 0x8 ;  /* 0x00000008ff907803 */ /* 0x000fe40000000000 */
[----:B--2---:R-:W-:-:S05]  /*0c60*/  SEL R42, R42, RZ, P1 ;  /* 0x000000ff2a2a7207 */ /* 0x004fca0000800000 */
[----:B------:R-:W-:-:S04]  /*0c70*/  FADD R42, R42, 0.0010000000474974513054 ;  /* 0x3a83126f2a2a7421 */ /* 0x000fc80000000000 */
[----:B------:R-:W0:Y:S01]  /*0c80*/  MUFU.SQRT R67, R42 ;  /* 0x0000002a00437308 */ /* 0x000e220000002000 */
[----:B------:R-:W-:-:S05]  /*0c90*/  SEL R43, R43, RZ, P1 ;  /* 0x000000ff2b2b7207 */ /* 0x000fca0000800000 */
[----:B------:R-:W-:-:S04]  /*0ca0*/  FADD R46, R43, 0.0010000000474974513054 ;  /* 0x3a83126f2b2e7421 */ /* 0x000fc80000000000 */
[----:B------:R-:W1:Y:S01]  /*0cb0*/  MUFU.SQRT R68, R46 ;  /* 0x0000002e00447308 */ /* 0x000e620000002000 */
[C---:B0-----:R-:W-:Y:S02]  /*0cc0*/  FSETP.GT.AND P0, PT, R67.reuse, 8.50705917302346158658e+37, PT ;  /* 0x7e8000004300780b */ /* 0x041fe40003f04000 */
[----:B------:R-:W-:Y:S02]  /*0cd0*/  FSETP.GEU.AND P4, PT, R67, 1.175494350822287508e-38, PT ;  /* 0x008000004300780b */ /* 0x000fe40003f8e000 */
[----:B------:R-:W-:-:S09]  /*0ce0*/  FSEL R72, R51, 1, P0 ;  /* 0x3f80000033487808 */ /* 0x000fd20000000000 */
[----:B------:R-:W-:Y:S01]  /*0cf0*/  @P0 FMUL R67, R67, 0.25 ;  /* 0x3e80000043430820 */ /* 0x000fe20000400000 */
[C---:B-1----:R-:W-:Y:S02]  /*0d00*/  FSETP.GT.AND P0, PT, R68.reuse, 8.50705917302346158658e+37, PT ;  /* 0x7e8000004400780b */ /* 0x042fe40003f04000 */
[----:B------:R-:W-:Y:S02]  /*0d10*/  FSETP.GEU.AND P3, PT, R68, 1.175494350822287508e-38, PT ;  /* 0x008000004400780b */ /* 0x000fe40003f6e000 */
[----:B------:R-:W-:Y:S02]  /*0d20*/  FSEL R79, R51, 1, P0 ;  /* 0x3f800000334f7808 */ /* 0x000fe40000000000 */
[----:B------:R-:W-:-:S07]  /*0d30*/  CS2R R42, SRZ ;  /* 0x00000000002a7805 */ /* 0x000fce000001ff00 */
[----:B------:R-:W-:Y:S01]  /*0d40*/  @P0 FMUL R68, R68, 0.25 ;  /* 0x3e80000044440820 */ /* 0x000fe20000400000 */
[----:B------:R-:W-:-:S13]  /*0d50*/  ISETP.GT.AND P0, PT, R20, 0x41, P2 ;  /* 0x000000411400780c */ /* 0x000fda0001704270 */
[----:B------:R0:W2:Y:S01]  /*0d60*/  @P0 LDG.E.EL.64 R42, desc[UR4][R16.64+-0x108] ;  /* 0xfffef804102a0981 */ /* 0x0000a2000c2e1b00 */
[----:B------:R-:W-:Y:S02]  /*0d70*/  P2R R52, PR, RZ, 0x20 ;  /* 0x00000020ff347803 */ /* 0x000fe40000000000 */
[----:B------:R-:W-:-:S04]  /*0d80*/  ISETP.NE.AND P5, PT, R48, RZ, PT ;  /* 0x000000ff3000720c */ /* 0x000fc80003fa5270 */
[----:B------:R-:W-:Y:S02]  /*0d90*/  P2R R49, PR, RZ, 0x20 ;  /* 0x00000020ff317803 */ /* 0x000fe40000000000 */
[----:B------:R-:W-:-:S04]  /*0da0*/  ISETP.NE.AND P5, PT, R47, RZ, PT ;  /* 0x000000ff2f00720c */ /* 0x000fc80003fa5270 */
[----:B------:R-:W-:Y:S02]  /*0db0*/  P2R R48, PR, RZ, 0x20 ;  /* 0x00000020ff307803 */ /* 0x000fe40000000000 */
[----:B------:R-:W-:-:S04]  /*0dc0*/  ISETP.NE.AND P5, PT, R63, RZ, PT ;  /* 0x000000ff3f00720c */ /* 0x000fc80003fa5270 */
[----:B------:R-:W-:Y:S02]  /*0dd0*/  P2R R47, PR, RZ, 0x20 ;  /* 0x00000020ff2f7803 */ /* 0x000fe40000000000 */
[----:B------:R-:W-:Y:S02]  /*0de0*/  P2R R142, PR, RZ, 0x4 ;  /* 0x00000004ff8e7803 */ /* 0x000fe40000000000 */
[----:B------:R-:W-:-:S04]  /*0df0*/  LEA.HI R30, R45, R30, RZ, 0x3 ;  /* 0x0000001e2d1e7211 */ /* 0x000fc800078f18ff */
[----:B0-----:R-:W-:Y:S02]  /*0e00*/  SHF.R.S32.HI R17, RZ, 0x3, R30 ;  /* 0x00000003ff117819 */ /* 0x001fe4000001141e */
[----:B------:R-:W-:-:S03]  /*0e10*/  CS2R R62, SRZ ;  /* 0x00000000003e7805 */ /* 0x000fc6000001ff00 */
[----:B------:R-:W-:Y:S01]  /*0e20*/  IMAD R17, R17, 0xc6, R36 ;  /* 0x000000c611117824 */ /* 0x000fe200078e0224 */
[----:B------:R-:W-:Y:S02]  /*0e30*/  CS2R R64, SRZ ;  /* 0x0000000000407805 */ /* 0x000fe4000001ff00 */
[----:B------:R-:W-:Y:S02]  /*0e40*/  CS2R R86, SRZ ;  /* 0x0000000000567805 */ /* 0x000fe4000001ff00 */
[----:B------:R-:W-:Y:S02]  /*0e50*/  CS2R R82, SRZ ;  /* 0x0000000000527805 */ /* 0x000fe4000001ff00 */
[----:B------:R-:W-:Y:S02]  /*0e60*/  CS2R R84, SRZ ;  /* 0x0000000000547805 */ /* 0x000fe4000001ff00 */
[----:B------:R-:W-:Y:S01]  /*0e70*/  LEA.HI R34, R45, R34, RZ, 0x3 ;  /* 0x000000222d227211 */ /* 0x000fe200078f18ff */
[----:B------:R-:W-:Y:S01]  /*0e80*/  IMAD.IADD R57, R29, 0x1, R44 ;  /* 0x000000011d397824 */ /* 0x000fe200078e022c */
[----:B------:R-:W3:Y:S02]  /*0e90*/  @P1 LDG.E.EL.64 R64, desc[UR4][R26.64+-0x108] ;  /* 0xfffef8041a401981 */ /* 0x000ee4000c2e1b00 */
[----:B------:R-:W-:-:S02]  /*0ea0*/  SHF.R.S32.HI R34, RZ, 0x3, R34 ;  /* 0x00000003ff227819 */ /* 0x000fc40000011422 */
[----:B------:R-:W4:Y:S01]  /*0eb0*/  @P1 LDG.E.EL.64 R82, desc[UR4][R24.64+-0x108] ;  /* 0xfffef80418521981 */ /* 0x000f22000c2e1b00 */
[----:B------:R-:W-:-:S03]  /*0ec0*/  IMAD.WIDE R56, R57, 0x4, R10 ;  /* 0x0000000439387825 */ /* 0x000fc600078e020a */
[----:B------:R-:W5:Y:S01]  /*0ed0*/  @P1 LDG.E.EL.64 R84, desc[UR4][R22.64+-0x108] ;  /* 0xfffef80416541981 */ /* 0x000f62000c2e1b00 */
[----:B------:R-:W-:-:S04]  /*0ee0*/  IMAD R61, R34, 0xc6, R36 ;  /* 0x000000c6223d7824 */ /* 0x000fc800078e0224 */
[----:B------:R-:W-:-:S04]  /*0ef0*/  IMAD.IADD R59, R61, 0x1, R44 ;  /* 0x000000013d3b7824 */ /* 0x000fc800078e022c */
[----:B------:R-:W-:Y:S01]  /*0f00*/  IMAD.WIDE R58, R59, 0x4, R8 ;  /* 0x000000043b3a7825 */ /* 0x000fe200078e0208 */
[----:B--2---:R-:W-:Y:S02]  /*0f10*/  SEL R42, R42, RZ, P0 ;  /* 0x000000ff2a2a7207 */ /* 0x004fe40000000000 */
[----:B------:R-:W-:-:S03]  /*0f20*/  SEL R43, R43, RZ, P0 ;  /* 0x000000ff2b2b7207 */ /* 0x000fc60000000000 */
[----:B------:R-:W-:Y:S02]  /*0f30*/  FADD R42, R42, 0.0010000000474974513054 ;  /* 0x3a83126f2a2a7421 */ /* 0x000fe40000000000 */
[----:B------:R-:W-:Y:S02]  /*0f40*/  FADD R43, R43, 0.0010000000474974513054 ;  /* 0x3a83126f2b2b7421 */ /* 0x000fe40000000000 */
[----:B------:R-:W0:Y:S08]  /*0f50*/  MUFU.SQRT R69, R42 ;  /* 0x0000002a00457308 */ /* 0x000e300000002000 */
[----:B------:R-:W1:Y:S01]  /*0f60*/  MUFU.SQRT R70, R43 ;  /* 0x0000002b00467308 */ /* 0x000e620000002000 */
[----:B0-----:R-:W-:-:S02]  /*0f70*/  FSETP.GT.AND P6, PT, R69, 8.50705917302346158658e+37, PT ;  /* 0x7e8000004500780b */ /* 0x001fc40003fc4000 */
[----:B-1----:R-:W-:Y:S02]  /*0f80*/  FSETP.GT.AND P5, PT, R70, 8.50705917302346158658e+37, PT ;  /* 0x7e8000004600780b */ /* 0x002fe40003fa4000 */
[----:B------:R-:W-:Y:S02]  /*0f90*/  FSETP.GEU.AND P2, PT, R69, 1.175494350822287508e-38, PT ;  /* 0x008000004500780b */ /* 0x000fe40003f4e000 */
[----:B------:R-:W-:-:S07]  /*0fa0*/  FSEL R74, R51, 1, P6 ;  /* 0x3f800000334a7808 */ /* 0x000fce0003000000 */
[----:B------:R-:W-:Y:S01]  /*0fb0*/  @P6 FMUL R69, R69, 0.25 ;  /* 0x3e80000045456820 */ /* 0x000fe20000400000 */
[C---:B------:R-:W-:Y:S02]  /*0fc0*/  FSETP.GEU.AND P6, PT, R70.reuse, 1.175494350822287508e-38, PT ;  /* 0x008000004600780b */ /* 0x040fe40003fce000 */
[----:B------:R-:W-:Y:S01]  /*0fd0*/  FSEL R81, R51, 1, P5 ;  /* 0x3f80000033517808 */ /* 0x000fe20002800000 */
[----:B------:R-:W-:Y:S01]  /*0fe0*/  @P5 FMUL R70, R70, 0.25 ;  /* 0x3e80000046465820 */ /* 0x000fe20000400000 */
[----:B------:R-:W-:-:S13]  /*0ff0*/  ISETP.NE.AND P5, PT, R47, RZ, PT ;  /* 0x000000ff2f00720c */ /* 0x000fda0003fa5270 */
[----:B------:R-:W-:Y:S01]  /*1000*/  @!P5 FMUL R54, R54, 16777216 ;  /* 0x4b8000003636d820 */ /* 0x000fe20000400000 */
[----:B------:R-:W-:Y:S01]  /*1010*/  @!P5 FMUL R71, R71, 16777216 ;  /* 0x4b8000004747d820 */ /* 0x000fe20000400000 */
[----:B------:R-:W-:Y:S01]  /*1020*/  ISETP.NE.AND P5, PT, R48, RZ, PT ;  /* 0x000000ff3000720c */ /* 0x000fe20003fa5270 */
[--C-:B------:R-:W-:Y:S02]  /*1030*/  IMAD.IADD R43, R33, 0x1, R44.reuse ;  /* 0x00000001212b7824 */ /* 0x100fe400078e022c */
[----:B------:R-:W-:Y:S02]  /*1040*/  IMAD.IADD R47, R17, 0x1, R44 ;  /* 0x00000001112f7824 */ /* 0x000fe400078e022c */
[----:B------:R-:W-:-:S05]  /*1050*/  IMAD.WIDE R42, R43, 0x4, R10 ;  /* 0x000000042b2a7825 */ /* 0x000fca00078e020a */
[----:B------:R0:W2:Y:S03]  /*1060*/  @P1 LDG.E.EL.64 R62, desc[UR4][R42.64] ;  /* 0x000000042a3e1981 */ /* 0x0000a6000c2e1b00 */
[----:B------:R-:W-:Y:S01]  /*1070*/  @!P5 FMUL R50, R50, 16777216 ;  /* 0x4b8000003232d820 */ /* 0x000fe20000400000 */
[----:B------:R-:W-:Y:S01]  /*1080*/  @!P5 FMUL R73, R73, 16777216 ;  /* 0x4b8000004949d820 */ /* 0x000fe20000400000 */
[----:B------:R-:W-:Y:S01]  /*1090*/  ISETP.NE.AND P5, PT, R49, RZ, PT ;  /* 0x000000ff3100720c */ /* 0x000fe20003fa5270 */
[----:B0-----:R-:W-:Y:S01]  /*10a0*/  IMAD.WIDE R42, R47, 0x4, R8 ;  /* 0x000000042f2a7825 */ /* 0x001fe200078e0208 */
[----:B------:R-:W-:-:S04]  /*10b0*/  CS2R R48, SRZ ;  /* 0x0000000000307805 */ /* 0x000fc8000001ff00 */
[----:B------:R0:W2:Y:S07]  /*10c0*/  @P1 LDG.E.EL.64 R86, desc[UR4][R42.64] ;  /* 0x000000042a561981 */ /* 0x0000ae000c2e1b00 */
[----:B------:R-:W-:Y:S01]  /*10d0*/  @!P5 FMUL R60, R60, 16777216 ;  /* 0x4b8000003c3cd820 */ /* 0x000fe20000400000 */
[----:B------:R-:W-:Y:S01]  /*10e0*/  @!P5 FMUL R75, R75, 16777216 ;  /* 0x4b8000004b4bd820 */ /* 0x000fe20000400000 */
[----:B------:R-:W-:Y:S02]  /*10f0*/  ISETP.NE.AND P5, PT, R52, RZ, PT ;  /* 0x000000ff3400720c */ /* 0x000fe40003fa5270 */
[----:B------:R-:W-:Y:S01]  /*1100*/  CS2R R52, SRZ ;  /* 0x0000000000347805 */ /* 0x000fe2000001ff00 */
[----:B------:R1:W2:Y:S01]  /*1110*/  @P0 LDG.E.EL.64 R48, desc[UR4][R26.64+-0x108] ;  /* 0xfffef8041a300981 */ /* 0x0002a2000c2e1b00 */
[----:B------:R-:W-:-:S02]  /*1120*/  CS2R R46, SRZ ;  /* 0x00000000002e7805 */ /* 0x000fc4000001ff00 */
[----:B0-----:R-:W-:Y:S02]  /*1130*/  CS2R R42, SRZ ;  /* 0x00000000002a7805 */ /* 0x001fe4000001ff00 */
[----:B------:R3:W2:Y:S01]  /*1140*/  @P0 LDG.E.EL.64 R52, desc[UR4][R56.64] ;  /* 0x0000000438340981 */ /* 0x0006a2000c2e1b00 */
[----:B------:R-:W-:-:S03]  /*1150*/  CS2R R44, SRZ ;  /* 0x00000000002c7805 */ /* 0x000fc6000001ff00 */
[----:B------:R-:W2:Y:S04]  /*1160*/  @P0 LDG.E.EL.64 R42, desc[UR4][R24.64+-0x108] ;  /* 0xfffef804182a0981 */ /* 0x000ea8000c2e1b00 */
[----:B------:R-:W2:Y:S04]  /*1170*/  @P0 LDG.E.EL.64 R46, desc[UR4][R22.64+-0x108] ;  /* 0xfffef804162e0981 */ /* 0x000ea8000c2e1b00 */
[----:B------:R4:W2:Y:S01]  /*1180*/  @P0 LDG.E.EL.64 R44, desc[UR4][R58.64] ;  /* 0x000000043a2c0981 */ /* 0x0008a2000c2e1b00 */
[----:B------:R-:W-:Y:S01]  /*1190*/  @!P5 FMUL R66, R66, 16777216 ;  /* 0x4b8000004242d820 */ /* 0x000fe20000400000 */
[----:B------:R-:W-:Y:S01]  /*11a0*/  @!P4 FMUL R67, R67, 16777216 ;  /* 0x4b8000004343c820 */ /* 0x000fe20000400000 */
[----:B------:R-:W-:Y:S01]  /*11b0*/  @!P3 FMUL R68, R68, 16777216 ;  /* 0x4b8000004444b820 */ /* 0x000fe20000400000 */
[----:B------:R-:W0:Y:S01]  /*11c0*/  MUFU.RCP R60, R60 ;  /* 0x0000003c003c7308 */ /* 0x000e220000001000 */
[----:B-1----:R-:W-:-:S02]  /*11d0*/  VIADD R26, R32, 0x2 ;  /* 0x00000002201a7836 */ /* 0x002fc40000000000 */
[----:B------:R-:W-:Y:S01]  /*11e0*/  @!P2 FMUL R69, R69, 16777216 ;  /* 0x4b8000004545a820 */ /* 0x000fe20000400000 */
[----:B------:R-:W-:-:S04]  /*11f0*/  @!P6 FMUL R70, R70, 16777216 ;  /* 0x4b8000004646e820 */ /* 0x000fc80000400000 */
[----:B------:R-:W1:Y:S01]  /*1200*/  MUFU.RCP R66, R66 ;  /* 0x0000004200427308 */ /* 0x000e620000001000 */
[----:B------:R-:W-:-:S07]  /*1210*/  IMAD.HI R16, R26, 0x2e8ba2e9, RZ ;  /* 0x2e8ba2e91a107827 */ /* 0x000fce00078e02ff */
[----:B------:R-:W0:Y:S01]  /*1220*/  MUFU.RCP R50, R50 ;  /* 0x0000003200327308 */ /* 0x000e220000001000 */
[----:B------:R-:W-:-:S07]  /*1230*/  SHF.R.U32.HI R27, RZ, 0x1f, R16 ;  /* 0x0000001fff1b7819 */ /* 0x000fce0000011610 */
[----:B------:R-:W0:Y:S01]  /*1240*/  MUFU.RCP R54, R54 ;  /* 0x0000003600367308 */ /* 0x000e220000001000 */
[----:B------:R-:W-:-:S07]  /*1250*/  @!P5 FMUL R77, R77, 16777216 ;  /* 0x4b8000004d4dd820 */ /* 0x000fce0000400000 */
[----:B------:R-:W0:Y:S01]  /*1260*/  MUFU.RCP R67, R67 ;  /* 0x0000004300437308 */ /* 0x000e220000001000 */
[----:B---3--:R-:W-:-:S07]  /*1270*/  SEL R57, R64, RZ, P1 ;  /* 0x000000ff40397207 */ /* 0x008fce0000800000 */
[----:B------:R-:W3:Y:S01]  /*1280*/  MUFU.RCP R68, R68 ;  /* 0x0000004400447308 */ /* 0x000ee20000001000 */
[----:B------:R-:W-:Y:S02]  /*1290*/  SEL R56, R65, RZ, P1 ;  /* 0x000000ff41387207 */ /* 0x000fe40000800000 */
[----:B----4-:R-:W-:Y:S02]  /*12a0*/  SEL R59, R82, RZ, P1 ;  /* 0x000000ff523b7207 */ /* 0x010fe40000800000 */
[----:B------:R-:W-:-:S03]  /*12b0*/  SEL R58, R83, RZ, P1 ;  /* 0x000000ff533a7207 */ /* 0x000fc60000800000 */
[----:B------:R-:W4:Y:S01]  /*12c0*/  MUFU.RCP R69, R69 ;  /* 0x0000004500457308 */ /* 0x000f220000001000 */
[----:B-----5:R-:W-:Y:S02]  /*12d0*/  SEL R84, R84, RZ, P1 ;  /* 0x000000ff54547207 */ /* 0x020fe40000800000 */
[----:B------:R-:W-:-:S05]  /*12e0*/  SEL R85, R85, RZ, P1 ;  /* 0x000000ff55557207 */ /* 0x000fca0000800000 */
[----:B------:R-:W5:Y:S01]  /*12f0*/  MUFU.RCP R70, R70 ;  /* 0x0000004600467308 */ /* 0x000f620000001000 */
[----:B------:R-:W-:Y:S01]  /*1300*/  LEA.HI.SX32 R27, R16, R27, 0x1c ;  /* 0x0000001b101b7211 */ /* 0x000fe200078fe2ff */
[----:B0-----:R-:W-:Y:S01]  /*1310*/  FMUL R75, R60, R75 ;  /* 0x0000004b3c4b7220 */ /* 0x001fe20000400000 */
[----:B-1----:R-:W-:Y:S01]  /*1320*/  FMUL R77, R66, R77 ;  /* 0x0000004d424d7220 */ /* 0x002fe20000400000 */
[----:B------:R-:W-:Y:S01]  /*1330*/  FADD R16, R98, -R105 ;  /* 0x8000006962107221 */ /* 0x000fe20000000000 */
[----:B------:R-:W-:Y:S01]  /*1340*/  @!P4 FMUL R72, R72, 16777216 ;  /* 0x4b8000004848c820 */ /* 0x000fe20000400000 */
[----:B------:R-:W-:Y:S01]  /*1350*/  @!P3 FMUL R79, R79, 16777216 ;  /* 0x4b8000004f4fb820 */ /* 0x000fe20000400000 */
[----:B------:R-:W-:Y:S01]  /*1360*/  FMUL R73, R50, R73 ;  /* 0x0000004932497220 */ /* 0x000fe20000400000 */
[----:B------:R-:W-:Y:S01]  /*1370*/  FADD R28, R28, R55 ;  /* 0x000000371c1c7221 */ /* 0x000fe20000000000 */
[----:B------:R-:W-:Y:S01]  /*1380*/  FMUL R71, R54, R71 ;  /* 0x0000004736477220 */ /* 0x000fe20000400000 */
[----:B------:R-:W-:Y:S01]  /*1390*/  FMUL R36, R75, R16 ;  /* 0x000000104b247220 */ /* 0x000fe20000400000 */
[----:B------:R-:W-:Y:S01]  /*13a0*/  FMUL R67, R67, R72 ;  /* 0x0000004843437220 */ /* 0x000fe20000400000 */
[----:B---3--:R-:W-:Y:S01]  /*13b0*/  FMUL R79, R68, R79 ;  /* 0x0000004f444f7220 */ /* 0x008fe20000400000 */
[----:B------:R-:W-:Y:S01]  /*13c0*/  @!P2 FMUL R74, R74, 16777216 ;  /* 0x4b8000004a4aa820 */ /* 0x000fe20000400000 */
[----:B------:R-:W-:Y:S01]  /*13d0*/  @!P6 FMUL R81, R81, 16777216 ;  /* 0x4b8000005151e820 */ /* 0x000fe20000400000 */
[----:B------:R-:W-:Y:S01]  /*13e0*/  FADD R31, R31, R18 ;  /* 0x000000121f1f7221 */ /* 0x000fe20000000000 */
[----:B------:R-:W-:Y:S01]  /*13f0*/  FADD R34, R94, -R101 ;  /* 0x800000655e227221 */ /* 0x000fe20000000000 */
[----:B----4-:R-:W-:Y:S01]  /*1400*/  FMUL R69, R69, R74 ;  /* 0x0000004a45457220 */ /* 0x010fe20000400000 */
[----:B-----5:R-:W-:Y:S01]  /*1410*/  FMUL R81, R70, R81 ;  /* 0x0000005146517220 */ /* 0x020fe20000400000 */
[----:B------:R-:W-:Y:S01]  /*1420*/  FADD R18, R96, -R103 ;  /* 0x8000006760127221 */ /* 0x000fe20000000000 */
[----:B------:R-:W-:-:S03]  /*1430*/  FMUL R34, R71, R34 ;  /* 0x0000002247227220 */ /* 0x000fc60000400000 */
[----:B------:R-:W-:Y:S01]  /*1440*/  FMUL R18, R73, R18 ;  /* 0x0000001249127220 */ /* 0x000fe20000400000 */
[----:B------:R-:W-:Y:S01]  /*1450*/  FFMA R34, R109, R34, R102 ;  /* 0x000000226d227223 */ /* 0x000fe20000000066 */
[----:B------:R-:W-:Y:S02]  /*1460*/  FFMA R36, R113, R36, R106 ;  /* 0x0000002471247223 */ /* 0x000fe4000000006a */
[----:B------:R-:W-:Y:S01]  /*1470*/  FFMA R18, R111, R18, R104 ;  /* 0x000000126f127223 */ /* 0x000fe20000000068 */
[----:B------:R-:W-:Y:S01]  /*1480*/  FADD R34, R117, R34 ;  /* 0x0000002275227221 */ /* 0x000fe20000000000 */
[----:B------:R-:W-:Y:S02]  /*1490*/  FADD R36, R121, R36 ;  /* 0x0000002479247221 */ /* 0x000fe40000000000 */
[----:B------:R-:W-:Y:S01]  /*14a0*/  FADD R18, R119, R18 ;  /* 0x0000001277127221 */ /* 0x000fe20000000000 */
[----:B------:R-:W-:Y:S02]  /*14b0*/  IMAD R26, R27, -0x58, R26 ;  /* 0xffffffa81b1a7824 */ /* 0x000fe400078e021a */
[----:B------:R-:W-:Y:S01]  /*14c0*/  FADD R25, R78, R93 ;  /* 0x0000005d4e197221 */ /* 0x000fe20000000000 */
[----:B------:R-:W-:Y:S01]  /*14d0*/  FADD R30, R76, R91 ;  /* 0x0000005b4c1e7221 */ /* 0x000fe20000000000 */
[----:B------:R-:W-:Y:S01]  /*14e0*/  FADD R24, R88, R97 ;  /* 0x0000006158187221 */ /* 0x000fe20000000000 */
[----:B------:R-:W-:Y:S01]  /*14f0*/  FADD R27, R80, R95 ;  /* 0x0000005f501b7221 */ /* 0x000fe20000000000 */
[----:B------:R-:W-:Y:S01]  /*1500*/  FADD R23, R90, R99 ;  /* 0x000000635a177221 */ /* 0x000fe20000000000 */
[----:B------:R-:W-:Y:S01]  /*1510*/  FADD R22, R89, R92 ;  /* 0x0000005c59167221 */ /* 0x000fe20000000000 */
[----:B--2---:R-:W-:-:S02]  /*1520*/  SEL R62, R62, RZ, P1 ;  /* 0x000000ff3e3e7207 */ /* 0x004fc40000800000 */
[----:B------:R-:W-:-:S03]  /*1530*/  SEL R63, R63, RZ, P1 ;  /* 0x000000ff3f3f7207 */ /* 0x000fc60000800000 */
[----:B------:R-:W-:Y:S01]  /*1540*/  FADD R16, R62, -R57 ;  /* 0x800000393e107221 */ /* 0x000fe20000000000 */
[----:B------:R-:W-:Y:S02]  /*1550*/  SEL R65, R86, RZ, P1 ;  /* 0x000000ff56417207 */ /* 0x000fe40000800000 */
[----:B------:R-:W-:Y:S02]  /*1560*/  SEL R64, R87, RZ, P1 ;  /* 0x000000ff57407207 */ /* 0x000fe40000800000 */
[----:B------:R-:W-:Y:S01]  /*1570*/  ISETP.GE.U32.AND P1, PT, R6, 0x16, PT ;  /* 0x000000160600780c */ /* 0x000fe20003f26070 */
[----:B------:R-:W-:Y:S01]  /*1580*/  FADD R6, R100, -R107 ;  /* 0x8000006b64067221 */ /* 0x000fe20000000000 */
[----:B------:R-:W-:-:S03]  /*1590*/  SEL R55, R48, RZ, P0 ;  /* 0x000000ff30377207 */ /* 0x000fc60000000000 */
[----:B------:R-:W-:Y:S01]  /*15a0*/  FMUL R50, R77, R6 ;  /* 0x000000064d327220 */ /* 0x000fe20000400000 */
[----:B------:R-:W-:Y:S01]  /*15b0*/  FADD R6, R63, -R56 ;  /* 0x800000383f067221 */ /* 0x000fe20000000000 */
[----:B------:R-:W-:Y:S02]  /*15c0*/  SEL R54, R49, RZ, P0 ;  /* 0x000000ff31367207 */ /* 0x000fe40000000000 */
[----:B------:R-:W-:Y:S02]  /*15d0*/  SEL R52, R52, RZ, P0 ;  /* 0x000000ff34347207 */ /* 0x000fe40000000000 */
[----:B------:R-:W-:Y:S01]  /*15e0*/  SEL R53, R53, RZ, P0 ;  /* 0x000000ff35357207 */ /* 0x000fe20000000000 */
[----:B------:R-:W-:Y:S01]  /*15f0*/  FMUL R48, R67, R16 ;  /* 0x0000001043307220 */ /* 0x000fe20000400000 */
[----:B------:R-:W-:Y:S01]  /*1600*/  FMUL R49, R79, R6 ;  /* 0x000000064f317220 */ /* 0x000fe20000400000 */
[----:B------:R-:W-:Y:S02]  /*1610*/  FADD R16, R52, -R55 ;  /* 0x8000003734107221 */ /* 0x000fe40000000000 */
[----:B------:R-:W-:Y:S01]  /*1620*/  FADD R6, R53, -R54 ;  /* 0x8000003635067221 */ /* 0x000fe20000000000 */
[----:B------:R-:W-:Y:S01]  /*1630*/  SEL R53, R42, RZ, P0 ;  /* 0x000000ff2a357207 */ /* 0x000fe20000000000 */
[----:B------:R-:W-:Y:S01]  /*1640*/  FMUL R16, R69, R16 ;  /* 0x0000001045107220 */ /* 0x000fe20000400000 */
[----:B------:R-:W-:Y:S01]  /*1650*/  SEL R43, R43, RZ, P0 ;  /* 0x000000ff2b2b7207 */ /* 0x000fe20000000000 */
[----:B------:R-:W-:Y:S01]  /*1660*/  FMUL R6, R81, R6 ;  /* 0x0000000651067220 */ /* 0x000fe20000400000 */
[----:B------:R-:W-:-:S02]  /*1670*/  SEL R46, R46, RZ, P0 ;  /* 0x000000ff2e2e7207 */ /* 0x000fc40000000000 */
[----:B------:R-:W-:Y:S01]  /*1680*/  SEL R42, R47, RZ, P0 ;  /* 0x000000ff2f2a7207 */ /* 0x000fe20000000000 */
[----:B------:R-:W-:Y:S01]  /*1690*/  FFMA R50, R115, R50, R108 ;  /* 0x0000003273327223 */ /* 0x000fe2000000006c */
[----:B------:R-:W-:Y:S01]  /*16a0*/  SEL R47, R44, RZ, P0 ;  /* 0x000000ff2c2f7207 */ /* 0x000fe20000000000 */
[----:B------:R-:W-:Y:S01]  /*16b0*/  FFMA R48, R59, R48, R84 ;  /* 0x000000303b307223 */ /* 0x000fe20000000054 */
[----:B------:R-:W-:Y:S01]  /*16c0*/  SEL R45, R45, RZ, P0 ;  /* 0x000000ff2d2d7207 */ /* 0x000fe20000000000 */
[----:B------:R-:W-:Y:S01]  /*16d0*/  FFMA R49, R58, R49, R85 ;  /* 0x000000313a317223 */ /* 0x000fe20000000055 */
[----:B------:R-:W-:Y:S01]  /*16e0*/  FFMA R16, R53, R16, R46 ;  /* 0x0000001035107223 */ /* 0x000fe2000000002e */
[----:B------:R-:W-:Y:S01]  /*16f0*/  FFMA R6, R43, R6, R42 ;  /* 0x000000062b067223 */ /* 0x000fe2000000002a */
[----:B------:R-:W-:Y:S01]  /*1700*/  FADD R50, R123, R50 ;  /* 0x000000327b327221 */ /* 0x000fe20000000000 */
[----:B------:R-:W-:Y:S01]  /*1710*/  FADD R48, R65, R48 ;  /* 0x0000003041307221 */ /* 0x000fe20000000000 */
[----:B------:R-:W-:Y:S01]  /*1720*/  FADD R49, R64, R49 ;  /* 0x0000003140317221 */ /* 0x000fe20000000000 */
[----:B------:R-:W-:Y:S01]  /*1730*/  FADD R16, R47, R16 ;  /* 0x000000102f107221 */ /* 0x000fe20000000000 */
[----:B------:R-:W-:Y:S01]  /*1740*/  FADD R6, R45, R6 ;  /* 0x000000062d067221 */ /* 0x000fe20000000000 */
[----:B------:R-:W-:-:S04]  /*1750*/  ISETP.GT.AND P0, PT, R20, 0x41, PT ;  /* 0x000000411400780c */ /* 0x000fc80003f04270 */
[----:B------:R-:W-:Y:S02]  /*1760*/  @P1 FSEL R31, R34, RZ, P0 ;  /* 0x000000ff221f1208 */ /* 0x000fe40000000000 */
[----:B------:R-:W-:Y:S02]  /*1770*/  @P1 FSEL R28, R18, RZ, P0 ;  /* 0x000000ff121c1208 */ /* 0x000fe40000000000 */
[----:B------:R-:W-:Y:S02]  /*1780*/  @P1 FSEL R30, R36, RZ, P0 ;  /* 0x000000ff241e1208 */ /* 0x000fe40000000000 */
[----:B------:R-:W-:Y:S02]  /*1790*/  @P1 FSEL R25, R50, RZ, P0 ;  /* 0x000000ff32191208 */ /* 0x000fe40000000000 */
[----:B------:R-:W-:Y:S02]  /*17a0*/  @P1 FSEL R27, R48, RZ, P0 ;  /* 0x000000ff301b1208 */ /* 0x000fe40000000000 */
[----:B------:R-:W-:-:S02]  /*17b0*/  @P1 FSEL R24, R49, RZ, P0 ;  /* 0x000000ff31181208 */ /* 0x000fc40000000000 */
[----:B------:R-:W-:Y:S02]  /*17c0*/  @P1 FSEL R22, R16, RZ, P0 ;  /* 0x000000ff10161208 */ /* 0x000fe40000000000 */
[----:B------:R-:W-:Y:S02]  /*17d0*/  @P1 FSEL R23, R6, RZ, P0 ;  /* 0x000000ff06171208 */ /* 0x000fe40000000000 */
[----:B------:R-:W-:-:S04]  /*17e0*/  ISETP.GT.AND P0, PT, R20, 0x2b, PT ;  /* 0x0000002b1400780c */ /* 0x000fc80003f04270 */
[C---:B------:R-:W-:Y:S01]  /*17f0*/  ISETP.LT.AND P0, PT, R26.reuse, 0x42, P0 ;  /* 0x000000421a00780c */ /* 0x040fe20000701270 */
[----:B------:R-:W-:-:S03]  /*1800*/  VIADD R6, R26, 0xffffffd4 ;  /* 0xffffffd41a067836 */ /* 0x000fc60000000000 */
[----:B------:R-:W-:Y:S01]  /*1810*/  ISETP.LT.AND P1, PT, R0, 0x40, P0 ;  /* 0x000000400000780c */ /* 0x000fe20000721270 */
[----:B------:R-:W-:-:S03]  /*1820*/  IMAD.IADD R45, R37, 0x1, R6 ;  /* 0x00000001252d7824 */ /* 0x000fc600078e0206 */
[----:B------:R-:W-:Y:S02]  /*1830*/  ISETP.LT.AND P1, PT, R32, 0x160, P1 ;  /* 0x000001602000780c */ /* 0x000fe40000f21270 */
[----:B------:R-:W-:Y:S02]  /*1840*/  CS2R R46, SRZ ;  /* 0x00000000002e7805 */ /* 0x000fe4000001ff00 */
[----:B------:R-:W-:Y:S01]  /*1850*/  CS2R R48, SRZ ;  /* 0x0000000000307805 */ /* 0x000fe2000001ff00 */
[----:B------:R-:W-:-:S04]  /*1860*/  IMAD.WIDE R42, R45, 0x4, R4 ;  /* 0x000000042d2a7825 */ /* 0x000fc800078e0204 */
[----:B------:R-:W-:-:S04]  /*1870*/  IMAD.WIDE R44, R45, 0x4, R2 ;  /* 0x000000042d2c7825 */ /* 0x000fc800078e0202 */
[----:B------:R-:W2:Y:S04]  /*1880*/  @P1 LDG.E.EL.64 R46, desc[UR4][R42.64] ;  /* 0x000000042a2e1981 */ /* 0x000ea8000c2e1b00 */
[----:B------:R-:W3:Y:S01]  /*1890*/  @P1 LDG.E.EL.64 R48, desc[UR4][R44.64] ;  /* 0x000000042c301981 */ /* 0x000ee2000c2e1b00 */
[----:B------:R-:W-:Y:S02]  /*18a0*/  ISETP.NE.AND P4, PT, R145, RZ, PT ;  /* 0x000000ff9100720c */ /* 0x000fe40003f85270 */
[----:B------:R-:W-:Y:S02]  /*18b0*/  CS2R R52, SRZ ;  /* 0x0000000000347805 */ /* 0x000fe4000001ff00 */
[----:B--2---:R-:W-:Y:S02]  /*18c0*/  SEL R34, R46, RZ, P1 ;  /* 0x000000ff2e227207 */ /* 0x004fe40000800000 */
[----:B------:R-:W-:-:S02]  /*18d0*/  SEL R60, R47, RZ, P1 ;  /* 0x000000ff2f3c7207 */ /* 0x000fc40000800000 */
[----:B---3--:R-:W-:Y:S02]  /*18e0*/  SEL R73, R48, RZ, P1 ;  /* 0x000000ff30497207 */ /* 0x008fe40000800000 */
[----:B------:R-:W-:Y:S02]  /*18f0*/  SEL R75, R49, RZ, P1 ;  /* 0x000000ff314b7207 */ /* 0x000fe40000800000 */
[----:B------:R-:W-:Y:S01]  /*1900*/  PLOP3.LUT P1, PT, P4, P0, PT, 0x80, 0x0 ;  /* 0x000000000000781c */ /* 0x000fe20002721070 */
[----:B------:R-:W-:Y:S01]  /*1910*/  IMAD.IADD R47, R35, 0x1, R6 ;  /* 0x00000001232f7824 */ /* 0x000fe200078e0206 */
[----:B------:R-:W-:-:S03]  /*1920*/  CS2R R48, SRZ ;  /* 0x0000000000307805 */ /* 0x000fc6000001ff00 */
[----:B------:R-:W-:-:S04]  /*1930*/  IMAD.WIDE R42, R47, 0x4, R4 ;  /* 0x000000042f2a7825 */ /* 0x000fc800078e0204 */
[----:B------:R-:W-:-:S04]  /*1940*/  IMAD.WIDE R44, R47, 0x4, R2 ;  /* 0x000000042f2c7825 */ /* 0x000fc800078e0202 */
[----:B------:R0:W2:Y:S04]  /*1950*/  @P1 LDG.E.EL.64 R48, desc[UR4][R42.64] ;  /* 0x000000042a301981 */ /* 0x0000a8000c2e1b00 */
[----:B------:R1:W3:Y:S01]  /*1960*/  @P1 LDG.E.EL.64 R52, desc[UR4][R44.64] ;  /* 0x000000042c341981 */ /* 0x0002e2000c2e1b00 */
[----:B------:R-:W-:Y:S01]  /*1970*/  ISETP.NE.AND P5, PT, R144, RZ, PT ;  /* 0x000000ff9000720c */ /* 0x000fe20003fa5270 */
[----:B------:R-:W-:-:S04]  /*1980*/  IMAD.IADD R47, R33, 0x1, R6 ;  /* 0x00000001212f7824 */ /* 0x000fc800078e0206 */
[----:B0-----:R-:W-:-:S04]  /*1990*/  IMAD.WIDE R42, R47, 0x4, R4 ;  /* 0x000000042f2a7825 */ /* 0x001fc800078e0204 */
[----:B-1----:R-:W-:Y:S01]  /*19a0*/  IMAD.WIDE R44, R47, 0x4, R2 ;  /* 0x000000042f2c7825 */ /* 0x002fe200078e0202 */
[----:B--2---:R-:W-:Y:S02]  /*19b0*/  SEL R62, R48, RZ, P1 ;  /* 0x000000ff303e7207 */ /* 0x004fe40000800000 */
[----:B------:R-:W-:Y:S02]  /*19c0*/  SEL R64, R49, RZ, P1 ;  /* 0x000000ff31407207 */ /* 0x000fe40000800000 */
[----:B---3--:R-:W-:Y:S02]  /*19d0*/  SEL R77, R52, RZ, P1 ;  /* 0x000000ff344d7207 */ /* 0x008fe40000800000 */
[----:B------:R-:W-:Y:S02]  /*19e0*/  SEL R79, R53, RZ, P1 ;  /* 0x000000ff354f7207 */ /* 0x000fe40000800000 */
[----:B------:R-:W-:Y:S02]  /*19f0*/  PLOP3.LUT P1, PT, P5, P0, PT, 0x80, 0x0 ;  /* 0x000000000000781c */ /* 0x000fe40002f21070 */
[----:B------:R-:W-:-:S02]  /*1a00*/  CS2R R48, SRZ ;  /* 0x0000000000307805 */ /* 0x000fc4000001ff00 */
[----:B------:R-:W-:-:S09]  /*1a10*/  CS2R R52, SRZ ;  /* 0x0000000000347805 */ /* 0x000fd2000001ff00 */
[----:B------:R0:W2:Y:S04]  /*1a20*/  @P1 LDG.E.EL.64 R48, desc[UR4][R42.64] ;  /* 0x000000042a301981 */ /* 0x0000a8000c2e1b00 */
[----:B------:R-:W3:Y:S01]  /*1a30*/  @P1 LDG.E.EL.64 R52, desc[UR4][R44.64] ;  /* 0x000000042c341981 */ /* 0x000ee2000c2e1b00 */
[----:B------:R-:W-:Y:S01]  /*1a40*/  ISETP.NE.AND P2, PT, R142, RZ, PT ;  /* 0x000000ff8e00720c */ /* 0x000fe20003f45270 */
[----:B------:R-:W-:-:S04]  /*1a50*/  IMAD.IADD R47, R29, 0x1, R6 ;  /* 0x000000011d2f7824 */ /* 0x000fc800078e0206 */
[----:B------:R-:W-:-:S04]  /*1a60*/  IMAD.WIDE R4, R47, 0x4, R4 ;  /* 0x000000042f047825 */ /* 0x000fc800078e0204 */
[----:B0-----:R-:W-:Y:S01]  /*1a70*/  IMAD.WIDE R42, R47, 0x4, R2 ;  /* 0x000000042f2a7825 */ /* 0x001fe200078e0202 */
        /* <DEDUP_REMOVED lines=8> */
[----:B------:R1:W3:Y:S01]  /*1b00*/  @P1 LDG.E.EL.64 R52, desc[UR4][R42.64] ;  /* 0x000000042a341981 */ /* 0x0002e2000c2e1b00 */
[----:B------:R-:W-:Y:S01]  /*1b10*/  ISETP.NE.AND P3, PT, R143, RZ, PT ;  /* 0x000000ff8f00720c */ /* 0x000fe20003f65270 */
[----:B------:R-:W-:Y:S01]  /*1b20*/  VIADD R6, R26, 0xffffffbe ;  /* 0xffffffbe1a067836 */ /* 0x000fe20000000000 */
[----:B------:R-:W-:-:S03]  /*1b30*/  CS2R R46, SRZ ;  /* 0x00000000002e7805 */ /* 0x000fc6000001ff00 */
[----:B------:R-:W-:-:S04]  /*1b40*/  IMAD.IADD R45, R37, 0x1, R6 ;  /* 0x00000001252d7824 */ /* 0x000fc800078e0206 */
[----:B0-----:R-:W-:Y:S01]  /*1b50*/  IMAD.WIDE R4, R45, 0x4, R10 ;  /* 0x000000042d047825 */ /* 0x001fe200078e020a */
[----:B------:R-:W-:Y:S02]  /*1b60*/  CS2R R44, SRZ ;  /* 0x00000000002c7805 */ /* 0x000fe4000001ff00 */
[----:B------:R-:W-:Y:S02]  /*1b70*/  CS2R R54, SRZ ;  /* 0x0000000000367805 */ /* 0x000fe4000001ff00 */
[----:B-1----:R-:W-:Y:S01]  /*1b80*/  CS2R R42, SRZ ;  /* 0x00000000002a7805 */ /* 0x002fe2000001ff00 */
[----:B------:R-:W-:-:S04]  /*1b90*/  IMAD.WIDE R12, R26, 0x4, R12 ;  /* 0x000000041a0c7825 */ /* 0x000fc800078e020c */
[----:B------:R-:W-:-:S04]  /*1ba0*/  IMAD.WIDE R40, R26, 0x4, R40 ;  /* 0x000000041a287825 */ /* 0x000fc800078e0228 */
[----:B------:R-:W-:-:S04]  /*1bb0*/  IMAD.WIDE R38, R26, 0x4, R38 ;  /* 0x000000041a267825 */ /* 0x000fc800078e0226 */
[----:B------:R-:W-:Y:S01]  /*1bc0*/  IMAD.WIDE R14, R26, 0x4, R14 ;  /* 0x000000041a0e7825 */ /* 0x000fe200078e020e */
[----:B--2---:R-:W-:Y:S02]  /*1bd0*/  SEL R70, R48, RZ, P1 ;  /* 0x000000ff30467207 */ /* 0x004fe40000800000 */
[----:B------:R-:W-:Y:S02]  /*1be0*/  SEL R71, R49, RZ, P1 ;  /* 0x000000ff31477207 */ /* 0x000fe40000800000 */
[----:B---3--:R-:W-:Y:S02]  /*1bf0*/  SEL R85, R52, RZ, P1 ;  /* 0x000000ff34557207 */ /* 0x008fe40000800000 */
[----:B------:R-:W-:Y:S02]  /*1c00*/  SEL R72, R53, RZ, P1 ;  /* 0x000000ff35487207 */ /* 0x000fe40000800000 */
[----:B------:R-:W-:Y:S02]  /*1c10*/  ISETP.GT.AND P1, PT, R26, 0x41, P3 ;  /* 0x000000411a00780c */ /* 0x000fe40001f24270 */
[----:B------:R-:W-:-:S02]  /*1c20*/  CS2R R48, SRZ ;  /* 0x0000000000307805 */ /* 0x000fc4000001ff00 */
[----:B------:R-:W-:-:S09]  /*1c30*/  CS2R R52, SRZ ;  /* 0x0000000000347805 */ /* 0x000fd2000001ff00 */
[----:B------:R0:W2:Y:S04]  /*1c40*/  @P1 LDG.E.EL.64 R46, desc[UR4][R4.64] ;  /* 0x00000004042e1981 */ /* 0x0000a8000c2e1b00 */
[----:B------:R-:W3:Y:S04]  /*1c50*/  @P1 LDG.E.EL.64 R44, desc[UR4][R12.64+-0x108] ;  /* 0xfffef8040c2c1981 */ /* 0x000ee8000c2e1b00 */
[----:B------:R-:W4:Y:S01]  /*1c60*/  @P1 LDG.E.EL.64 R42, desc[UR4][R40.64+-0x108] ;  /* 0xfffef804282a1981 */ /* 0x000f22000c2e1b00 */
[----:B0-----:R-:W-:-:S03]  /*1c70*/  IMAD.IADD R5, R7, 0x1, R6 ;  /* 0x0000000107057824 */ /* 0x001fc600078e0206 */
[----:B------:R-:W5:Y:S01]  /*1c80*/  @P1 LDG.E.EL.64 R48, desc[UR4][R38.64+-0x108] ;  /* 0xfffef80426301981 */ /* 0x000f62000c2e1b00 */
[----:B------:R-:W-:-:S03]  /*1c90*/  IMAD.WIDE R4, R5, 0x4, R8 ;  /* 0x0000000405047825 */ /* 0x000fc600078e0208 */
[----:B------:R-:W5:Y:S04]  /*1ca0*/  @P1 LDG.E.EL.64 R52, desc[UR4][R14.64+-0x108] ;  /* 0xfffef8040e341981 */ /* 0x000f68000c2e1b00 */
[----:B------:R0:W5:Y:S01]  /*1cb0*/  @P1 LDG.E.EL.64 R54, desc[UR4][R4.64] ;  /* 0x0000000404361981 */ /* 0x000162000c2e1b00 */
[----:B------:R-:W-:Y:S01]  /*1cc0*/  CS2R R56, SRZ ;  /* 0x0000000000387805 */ /* 0x000fe2000001ff00 */
[----:B0-----:R-:W-:-:S04]  /*1cd0*/  IMAD.IADD R5, R35, 0x1, R6 ;  /* 0x0000000123057824 */ /* 0x001fc800078e0206 */
[----:B------:R-:W-:Y:S01]  /*1ce0*/  IMAD.WIDE R4, R5, 0x4, R10 ;  /* 0x0000000405047825 */ /* 0x000fe200078e020a */
[----:B--2---:R-:W-:Y:S02]  /*1cf0*/  SEL R74, R46, RZ, P1 ;  /* 0x000000ff2e4a7207 */ /* 0x004fe40000800000 */
[----:B------:R-:W-:Y:S02]  /*1d00*/  SEL R76, R47, RZ, P1 ;  /* 0x000000ff2f4c7207 */ /* 0x000fe40000800000 */
[----:B---3--:R-:W-:Y:S02]  /*1d10*/  SEL R16, R44, RZ, P1 ;  /* 0x000000ff2c107207 */ /* 0x008fe40000800000 */
[----:B------:R-:W-:Y:S02]  /*1d20*/  SEL R36, R45, RZ, P1 ;  /* 0x000000ff2d247207 */ /* 0x000fe40000800000 */
[----:B----4-:R-:W-:Y:S02]  /*1d30*/  SEL R87, R42, RZ, P1 ;  /* 0x000000ff2a577207 */ /* 0x010fe40000800000 */
[----:B------:R-:W-:-:S02]  /*1d40*/  SEL R89, R43, RZ, P1 ;  /* 0x000000ff2b597207 */ /* 0x000fc40000800000 */
[----:B-----5:R-:W-:Y:S02]  /*1d50*/  SEL R99, R48, RZ, P1 ;  /* 0x000000ff30637207 */ /* 0x020fe40000800000 */
[----:B------:R-:W-:Y:S02]  /*1d60*/  SEL R86, R49, RZ, P1 ;  /* 0x000000ff31567207 */ /* 0x000fe40000800000 */
[----:B------:R-:W-:Y:S02]  /*1d70*/  SEL R90, R52, RZ, P1 ;  /* 0x000000ff345a7207 */ /* 0x000fe40000800000 */
[----:B------:R-:W-:Y:S02]  /*1d80*/  SEL R107, R53, RZ, P1 ;  /* 0x000000ff356b7207 */ /* 0x000fe40000800000 */
[----:B------:R-:W-:Y:S02]  /*1d90*/  SEL R111, R54, RZ, P1 ;  /* 0x000000ff366f7207 */ /* 0x000fe40000800000 */
[----:B------:R-:W-:-:S02]  /*1da0*/  SEL R98, R55, RZ, P1 ;  /* 0x000000ff37627207 */ /* 0x000fc40000800000 */
[----:B------:R-:W-:Y:S02]  /*1db0*/  ISETP.GT.AND P1, PT, R26, 0x41, P4 ;  /* 0x000000411a00780c */ /* 0x000fe40002724270 */
[----:B------:R-:W-:Y:S01]  /*1dc0*/  CS2R R42, SRZ ;  /* 0x00000000002a7805 */ /* 0x000fe2000001ff00 */
[----:B------:R-:W-:Y:S01]  /*1dd0*/  IMAD.IADD R55, R19, 0x1, R6 ;  /* 0x0000000113377824 */ /* 0x000fe200078e0206 */
[----:B------:R-:W-:Y:S02]  /*1de0*/  CS2R R46, SRZ ;  /* 0x00000000002e7805 */ /* 0x000fe4000001ff00 */
[----:B------:R-:W-:Y:S02]  /*1df0*/  CS2R R44, SRZ ;  /* 0x00000000002c7805 */ /* 0x000fe4000001ff00 */
[----:B------:R-:W-:Y:S02]  /*1e00*/  CS2R R48, SRZ ;  /* 0x0000000000307805 */ /* 0x000fe4000001ff00 */
[----:B------:R-:W-:-:S03]  /*1e10*/  CS2R R52, SRZ ;  /* 0x0000000000347805 */ /* 0x000fc6000001ff00 */
[----:B------:R0:W2:Y:S04]  /*1e20*/  @P1 LDG.E.EL.64 R42, desc[UR4][R4.64] ;  /* 0x00000004042a1981 */ /* 0x0000a8000c2e1b00 */
[----:B------:R-:W3:Y:S04]  /*1e30*/  @P1 LDG.E.EL.64 R46, desc[UR4][R12.64+-0x108] ;  /* 0xfffef8040c2e1981 */ /* 0x000ee8000c2e1b00 */
[----:B------:R-:W4:Y:S01]  /*1e40*/  @P1 LDG.E.EL.64 R44, desc[UR4][R40.64+-0x108] ;  /* 0xfffef804282c1981 */ /* 0x000f22000c2e1b00 */
[----:B0-----:R-:W-:-:S03]  /*1e50*/  IMAD.WIDE R4, R55, 0x4, R8 ;  /* 0x0000000437047825 */ /* 0x001fc600078e0208 */
[----:B------:R-:W5:Y:S04]  /*1e60*/  @P1 LDG.E.EL.64 R48, desc[UR4][R38.64+-0x108] ;  /* 0xfffef80426301981 */ /* 0x000f68000c2e1b00 */
[----:B------:R-:W5:Y:S04]  /*1e70*/  @P1 LDG.E.EL.64 R52, desc[UR4][R14.64+-0x108] ;  /* 0xfffef8040e341981 */ /* 0x000f68000c2e1b00 */
[----:B------:R0:W5:Y:S01]  /*1e80*/  @P1 LDG.E.EL.64 R56, desc[UR4][R4.64] ;  /* 0x0000000404381981 */ /* 0x000162000c2e1b00 */
[--C-:B------:R-:W-:Y:S02]  /*1e90*/  IMAD.IADD R55, R17, 0x1, R6.reuse ;  /* 0x0000000111377824 */ /* 0x100fe400078e0206 */
        /* <DEDUP_REMOVED lines=15> */
[----:B------:R-:W-:Y:S02]  /*1f90*/  CS2R R42, SRZ ;  /* 0x00000000002a7805 */ /* 0x000fe4000001ff00 */
[----:B------:R-:W-:Y:S02]  /*1fa0*/  CS2R R46, SRZ ;  /* 0x00000000002e7805 */ /* 0x000fe4000001ff00 */
[----:B------:R-:W-:Y:S02]  /*1fb0*/  CS2R R56, SRZ ;  /* 0x0000000000387805 */ /* 0x000fe4000001ff00 */
[----:B------:R-:W-:Y:S02]  /*1fc0*/  CS2R R44, SRZ ;  /* 0x00000000002c7805 */ /* 0x000fe4000001ff00 */
[----:B------:R-:W-:-:S02]  /*1fd0*/  CS2R R48, SRZ ;  /* 0x0000000000307805 */ /* 0x000fc4000001ff00 */
[----:B------:R-:W-:Y:S01]  /*1fe0*/  CS2R R52, SRZ ;  /* 0x0000000000347805 */ /* 0x000fe2000001ff00 */
[----:B------:R0:W2:Y:S04]  /*1ff0*/  @P1 LDG.E.EL.64 R42, desc[UR4][R4.64] ;  /* 0x00000004042a1981 */ /* 0x0000a8000c2e1b00 */
[----:B------:R-:W3:Y:S04]  /*2000*/  @P1 LDG.E.EL.64 R46, desc[UR4][R12.64+-0x108] ;  /* 0xfffef8040c2e1981 */ /* 0x000ee8000c2e1b00 */
[----:B------:R-:W4:Y:S01]  /*2010*/  @P1 LDG.E.EL.64 R44, desc[UR4][R40.64+-0x108] ;  /* 0xfffef804282c1981 */ /* 0x000f22000c2e1b00 */
[----:B0-----:R-:W-:-:S03]  /*2020*/  IMAD.WIDE R4, R55, 0x4, R8 ;  /* 0x0000000437047825 */ /* 0x001fc600078e0208 */
[----:B------:R-:W5:Y:S04]  /*2030*/  @P1 LDG.E.EL.64 R48, desc[UR4][R38.64+-0x108] ;  /* 0xfffef80426301981 */ /* 0x000f68000c2e1b00 */
[----:B------:R-:W5:Y:S04]  /*2040*/  @P1 LDG.E.EL.64 R52, desc[UR4][R14.64+-0x108] ;  /* 0xfffef8040e341981 */ /* 0x000f68000c2e1b00 */
[----:B------:R0:W5:Y:S01]  /*2050*/  @P1 LDG.E.EL.64 R56, desc[UR4][R4.64] ;  /* 0x0000000404381981 */ /* 0x000162000c2e1b00 */
[----:B------:R-:W-:-:S04]  /*2060*/  FADD R16, R16, 0.0010000000474974513054 ;  /* 0x3a83126f10107421 */ /* 0x000fc80000000000 */
[----:B------:R-:W1:Y:S01]  /*2070*/  MUFU.SQRT R18, R16 ;  /* 0x0000001000127308 */ /* 0x000e620000002000 */
[----:B0-----:R-:W-:Y:S01]  /*2080*/  FADD R4, R36, 0.0010000000474974513054 ;  /* 0x3a83126f24047421 */ /* 0x001fe20000000000 */
[----:B------:R-:W-:-:S06]  /*2090*/  FADD R5, R50, 0.0010000000474974513054 ;  /* 0x3a83126f32057421 */ /* 0x000fcc0000000000 */
[----:B------:R-:W0:Y:S01]  /*20a0*/  MUFU.SQRT R36, R4 ;  /* 0x0000000400247308 */ /* 0x000e220000002000 */
[----:B------:R-:W-:Y:S02]  /*20b0*/  P2R R102, PR, RZ, 0x1 ;  /* 0x00000001ff667803 */ /* 0x000fe40000000000 */
[----:B-1----:R-:W-:-:S04]  /*20c0*/  FSETP.GEU.AND P0, PT, R18, 1.175494350822287508e-38, PT ;  /* 0x008000001200780b */ /* 0x002fc80003f0e000 */
[----:B------:R-:W-:Y:S02]  /*20d0*/  P2R R16, PR, RZ, 0x1 ;  /* 0x00000001ff107803 */ /* 0x000fe40000000000 */
[----:B0-----:R-:W-:-:S04]  /*20e0*/  FSETP.GEU.AND P0, PT, R36, 1.175494350822287508e-38, PT ;  /* 0x008000002400780b */ /* 0x001fc80003f0e000 */
[----:B------:R-:W-:Y:S02]  /*20f0*/  P2R R4, PR, RZ, 0x1 ;  /* 0x00000001ff047803 */ /* 0x000fe40000000000 */
[----:B--2---:R-:W-:Y:S02]  /*2100*/  SEL R82, R42, RZ, P1 ;  /* 0x000000ff2a527207 */ /* 0x004fe40000800000 */
[----:B------:R-:W-:Y:S02]  /*2110*/  SEL R84, R43, RZ, P1 ;  /* 0x000000ff2b547207 */ /* 0x000fe40000800000 */
[----:B---3--:R-:W-:Y:S02]  /*2120*/  SEL R46, R46, RZ, P1 ;  /* 0x000000ff2e2e7207 */ /* 0x008fe40000800000 */
[----:B------:R-:W-:Y:S02]  /*2130*/  SEL R47, R47, RZ, P1 ;  /* 0x000000ff2f2f7207 */ /* 0x000fe40000800000 */
[----:B----4-:R-:W-:-:S02]  /*2140*/  SEL R95, R44, RZ, P1 ;  /* 0x000000ff2c5f7207 */ /* 0x010fc40000800000 */
[----:B------:R-:W-:Y:S02]  /*2150*/  SEL R97, R45, RZ, P1 ;  /* 0x000000ff2d617207 */ /* 0x000fe40000800000 */
[----:B-----5:R-:W-:Y:S02]  /*2160*/  SEL R105, R48, RZ, P1 ;  /* 0x000000ff30697207 */ /* 0x020fe40000800000 */
[----:B------:R-:W-:Y:S02]  /*2170*/  SEL R88, R49, RZ, P1 ;  /* 0x000000ff31587207 */ /* 0x000fe40000800000 */
[----:B------:R-:W-:Y:S02]  /*2180*/  SEL R96, R52, RZ, P1 ;  /* 0x000000ff34607207 */ /* 0x000fe40000800000 */
[----:B------:R-:W-:Y:S02]  /*2190*/  SEL R109, R53, RZ, P1 ;  /* 0x000000ff356d7207 */ /* 0x000fe40000800000 */
[----:B------:R-:W-:-:S02]  /*21a0*/  SEL R117, R56, RZ, P1 ;  /* 0x000000ff38757207 */ /* 0x000fc40000800000 */
[----:B------:R-:W-:Y:S02]  /*21b0*/  SEL R100, R57, RZ, P1 ;  /* 0x000000ff39647207 */ /* 0x000fe40000800000 */
[----:B------:R-:W-:Y:S01]  /*21c0*/  FSETP.GT.AND P1, PT, R18, 8.50705917302346158658e+37, PT ;  /* 0x7e8000001200780b */ /* 0x000fe20003f24000 */
[----:B------:R-:W0:Y:S03]  /*21d0*/  MUFU.SQRT R44, R5 ;  /* 0x00000005002c7308 */ /* 0x000e260000002000 */
[----:B------:R-:W-:-:S09]  /*21e0*/  FSEL R55, R51, 1, P1 ;  /* 0x3f80000033377808 */ /* 0x000fd20000800000 */
[----:B------:R-:W-:Y:S01]  /*21f0*/  @P1 FMUL R18, R18, 0.25 ;  /* 0x3e80000012121820 */ /* 0x000fe20000400000 */
[----:B------:R-:W-:Y:S02]  /*2200*/  FSETP.GT.AND P1, PT, R36, 8.50705917302346158658e+37, PT ;  /* 0x7e8000002400780b */ /* 0x000fe40003f24000 */
[----:B0-----:R-:W-:-:S04]  /*2210*/  FSETP.GEU.AND P0, PT, R44, 1.175494350822287508e-38, PT ;  /* 0x008000002c00780b */ /* 0x001fc80003f0e000 */
[----:B------:R-:W-:Y:S02]  /*2220*/  P2R R45, PR, RZ, 0x1 ;  /* 0x00000001ff2d7803 */ /* 0x000fe40000000000 */
[----:B------:R-:W-:Y:S01]  /*2230*/  ISETP.NE.AND P0, PT, R4, RZ, PT ;  /* 0x000000ff0400720c */ /* 0x000fe20003f05270 */
[----:B------:R-:W-:Y:S01]  /*2240*/  FADD R4, R54, 0.0010000000474974513054 ;  /* 0x3a83126f36047421 */ /* 0x000fe20000000000 */
[----:B------:R-:W-:-:S03]  /*2250*/  FSEL R57, R51, 1, P1 ;  /* 0x3f80000033397808 */ /* 0x000fc60000800000 */
[----:B------:R-:W-:Y:S01]  /*2260*/  @P1 FMUL R36, R36, 0.25 ;  /* 0x3e80000024241820 */ /* 0x000fe20000400000 */
[----:B------:R-:W0:Y:S01]  /*2270*/  MUFU.SQRT R50, R4 ;  /* 0x0000000400327308 */ /* 0x000e220000002000 */
[----:B------:R-:W-:Y:S01]  /*2280*/  FSETP.GT.AND P1, PT, R44, 8.50705917302346158658e+37, PT ;  /* 0x7e8000002c00780b */ /* 0x000fe20003f24000 */
[----:B------:R-:W-:-:S03]  /*2290*/  FADD R5, R46, 0.0010000000474974513054 ;  /* 0x3a83126f2e057421 */ /* 0x000fc60000000000 */
[----:B------:R-:W-:-:S03]  /*22a0*/  FSEL R59, R51, 1, P1 ;  /* 0x3f800000333b7808 */ /* 0x000fc60000800000 */
[----:B------:R-:W1:Y:S06]  /*22b0*/  MUFU.SQRT R52, R5 ;  /* 0x0000000500347308 */ /* 0x000e6c0000002000 */
[----:B------:R-:W-:Y:S01]  /*22c0*/  @P1 FMUL R44, R44, 0.25 ;  /* 0x3e8000002c2c1820 */ /* 0x000fe20000400000 */
[----:B0-----:R-:W-:Y:S02]  /*22d0*/  FSETP.GT.AND P1, PT, R50, 8.50705917302346158658e+37, PT ;  /* 0x7e8000003200780b */ /* 0x001fe40003f24000 */
[----:B------:R-:W-:Y:S02]  /*22e0*/  P2R R43, PR, RZ, 0x1 ;  /* 0x00000001ff2b7803 */ /* 0x000fe40000000000 */
[----:B------:R-:W-:Y:S01]  /*22f0*/  ISETP.NE.AND P0, PT, R16, RZ, PT ;  /* 0x000000ff1000720c */ /* 0x000fe20003f05270 */
[----:B------:R-:W-:Y:S01]  /*2300*/  FADD R16, R47, 0.0010000000474974513054 ;  /* 0x3a83126f2f107421 */ /* 0x000fe20000000000 */
[----:B------:R-:W-:-:S02]  /*2310*/  FSETP.GEU.AND P5, PT, R50, 1.175494350822287508e-38, PT ;  /* 0x008000003200780b */ /* 0x000fc40003fae000 */
[C---:B------:R-:W-:Y:S01]  /*2320*/  FSEL R63, R51.reuse, 1, P1 ;  /* 0x3f800000333f7808 */ /* 0x040fe20000800000 */
[----:B------:R-:W0:Y:S04]  /*2330*/  MUFU.SQRT R53, R16 ;  /* 0x0000001000357308 */ /* 0x000e280000002000 */
[----:B------:R-:W-:Y:S01]  /*2340*/  @P1 FMUL R50, R50, 0.25 ;  /* 0x3e80000032321820 */ /* 0x000fe20000400000 */
[C---:B-1----:R-:W-:Y:S02]  /*2350*/  FSETP.GT.AND P1, PT, R52.reuse, 8.50705917302346158658e+37, PT ;  /* 0x7e8000003400780b */ /* 0x042fe40003f24000 */
[----:B------:R-:W-:Y:S02]  /*2360*/  FSETP.GEU.AND P4, PT, R52, 1.175494350822287508e-38, PT ;  /* 0x008000003400780b */ /* 0x000fe40003f8e000 */
[----:B------:R-:W-:-:S09]  /*2370*/  FSEL R65, R51, 1, P1 ;  /* 0x3f80000033417808 */ /* 0x000fd20000800000 */
[----:B------:R-:W-:Y:S01]  /*2380*/  @P1 FMUL R52, R52, 0.25 ;  /* 0x3e80000034341820 */ /* 0x000fe20000400000 */
[C---:B0-----:R-:W-:Y:S02]  /*2390*/  FSETP.GT.AND P1, PT, R53.reuse, 8.50705917302346158658e+37, PT ;  /* 0x7e8000003500780b */ /* 0x041fe40003f24000 */
[----:B------:R-:W-:Y:S02]  /*23a0*/  FSETP.GEU.AND P3, PT, R53, 1.175494350822287508e-38, PT ;  /* 0x008000003500780b */ /* 0x000fe40003f6e000 */
[----:B------:R-:W-:Y:S02]  /*23b0*/  FSEL R58, R51, 1, P1 ;  /* 0x3f800000333a7808 */ /* 0x000fe40000800000 */
[----:B------:R-:W-:-:S07]  /*23c0*/  CS2R R4, SRZ ;  /* 0x0000000000047805 */ /* 0x000fce000001ff00 */
[----:B------:R-:W-:Y:S01]  /*23d0*/  @P1 FMUL R53, R53, 0.25 ;  /* 0x3e80000035351820 */ /* 0x000fe20000400000 */
[----:B------:R-:W-:-:S13]  /*23e0*/  ISETP.GT.AND P1, PT, R26, 0x41, P2 ;  /* 0x000000411a00780c */ /* 0x000fda0001724270 */
[----:B------:R0:W2:Y:S01]  /*23f0*/  @P1 LDG.E.EL.64 R4, desc[UR4][R12.64+-0x108] ;  /* 0xfffef8040c041981 */ /* 0x0000a2000c2e1b00 */
[----:B------:R-:W-:Y:S02]  /*2400*/  P2R R42, PR, RZ, 0x1 ;  /* 0x00000001ff2a7803 */ /* 0x000fe40000000000 */
[----:B------:R-:W-:Y:S01]  /*2410*/  CS2R R46, SRZ ;  /* 0x00000000002e7805 */ /* 0x000fe2000001ff00 */
[----:B------:R-:W-:Y:S01]  /*2420*/  IMAD.IADD R49, R61, 0x1, R6 ;  /* 0x000000013d317824 */ /* 0x000fe200078e0206 */
[----:B0-----:R-:W-:-:S03]  /*2430*/  CS2R R12, SRZ ;  /* 0x00000000000c7805 */ /* 0x001fc6000001ff00 */
[----:B------:R-:W-:Y:S01]  /*2440*/  IMAD.WIDE R48, R49, 0x4, R8 ;  /* 0x0000000431307825 */ /* 0x000fe200078e0208 */
[----:B------:R-:W-:Y:S02]  /*2450*/  CS2R R8, SRZ ;  /* 0x0000000000087805 */ /* 0x000fe4000001ff00 */
[----:B------:R-:W3:Y:S04]  /*2460*/  @P1 LDG.E.EL.64 R12, desc[UR4][R40.64+-0x108] ;  /* 0xfffef804280c1981 */ /* 0x000ee8000c2e1b00 */
[----:B------:R3:W4:Y:S01]  /*2470*/  @P1 LDG.E.EL.64 R8, desc[UR4][R38.64+-0x108] ;  /* 0xfffef80426081981 */ /* 0x000722000c2e1b00 */
        /* <DEDUP_REMOVED lines=18> */
[----:B------:R-:W-:-:S04]  /*25a0*/  IMAD.IADD R43, R29, 0x1, R6 ;  /* 0x000000011d2b7824 */ /* 0x000fc800078e0206 */
[----:B------:R-:W-:Y:S01]  /*25b0*/  IMAD.WIDE R42, R43, 0x4, R10 ;  /* 0x000000042b2a7825 */ /* 0x000fe200078e020a */
[----:B------:R-:W-:-:S04]  /*25c0*/  CS2R R10, SRZ ;  /* 0x00000000000a7805 */ /* 0x000fc8000001ff00 */
[----:B------:R-:W2:Y:S01]  /*25d0*/  @P1 LDG.E.EL.64 R46, desc[UR4][R42.64] ;  /* 0x000000042a2e1981 */ /* 0x000ea2000c2e1b00 */
[----:B------:R-:W-:-:S03]  /*25e0*/  CS2R R4, SRZ ;  /* 0x0000000000047805 */ /* 0x000fc6000001ff00 */
[----:B------:R0:W5:Y:S04]  /*25f0*/  @P1 LDG.E.EL.64 R10, desc[UR4][R14.64+-0x108] ;  /* 0xfffef8040e0a1981 */ /* 0x000168000c2e1b00 */
[----:B------:R-:W4:Y:S01]  /*2600*/  @P1 LDG.E.EL.64 R4, desc[UR4][R48.64] ;  /* 0x0000000430041981 */ /* 0x000f22000c2e1b00 */
[----:B------:R-:W-:Y:S01]  /*2610*/  @!P0 FMUL R36, R36, 16777216 ;  /* 0x4b80000024248820 */ /* 0x000fe20000400000 */
[----:B------:R-:W-:Y:S01]  /*2620*/  @!P0 FMUL R57, R57, 16777216 ;  /* 0x4b80000039398820 */ /* 0x000fe20000400000 */
[----:B------:R-:W-:Y:S01]  /*2630*/  ISETP.NE.AND P0, PT, R45, RZ, PT ;  /* 0x000000ff2d00720c */ /* 0x000fe20003f05270 */
[----:B------:R-:W-:Y:S01]  /*2640*/  @!P5 FMUL R50, R50, 16777216 ;  /* 0x4b8000003232d820 */ /* 0x000fe20000400000 */
[----:B------:R-:W1:Y:S01]  /*2650*/  MUFU.RCP R18, R18 ;  /* 0x0000001200127308 */ /* 0x000e620000001000 */
[----:B------:R-:W-:Y:S01]  /*2660*/  @!P3 FMUL R53, R53, 16777216 ;  /* 0x4b8000003535b820 */ /* 0x000fe20000400000 */
[----:B------:R-:W-:Y:S01]  /*2670*/  @!P2 FMUL R16, R16, 16777216 ;  /* 0x4b8000001010a820 */ /* 0x000fe20000400000 */
[----:B------:R-:W-:-:S05]  /*2680*/  @!P6 FMUL R54, R54, 16777216 ;  /* 0x4b8000003636e820 */ /* 0x000fca0000400000 */
[----:B------:R-:W0:Y:S03]  /*2690*/  MUFU.RCP R6, R36 ;  /* 0x0000002400067308 */ /* 0x000e260000001000 */
[----:B------:R-:W-:-:S05]  /*26a0*/  @!P0 FMUL R44, R44, 16777216 ;  /* 0x4b8000002c2c8820 */ /* 0x000fca0000400000 */
[----:B------:R-:W0:Y:S01]  /*26b0*/  MUFU.RCP R50, R50 ;  /* 0x0000003200327308 */ /* 0x000e220000001000 */
[----:B------:R-:W-:Y:S01]  /*26c0*/  @!P4 FMUL R52, R52, 16777216 ;  /* 0x4b8000003434c820 */ /* 0x000fe20000400000 */
[----:B------:R-:W-:-:S06]  /*26d0*/  @!P5 FMUL R63, R63, 16777216 ;  /* 0x4b8000003f3fd820 */ /* 0x000fcc0000400000 */
[----:B------:R-:W3:Y:S01]  /*26e0*/  MUFU.RCP R53, R53 ;  /* 0x0000003500357308 */ /* 0x000ee20000001000 */
[----:B-1----:R-:W-:-:S07]  /*26f0*/  FMUL R55, R18, R55 ;  /* 0x0000003712377220 */ /* 0x002fce0000400000 */
[----:B------:R-:W1:Y:S01]  /*2700*/  MUFU.RCP R56, R44 ;  /* 0x0000002c00387308 */ /* 0x000e620000001000 */
[----:B0-----:R-:W-:Y:S01]  /*2710*/  FMUL R18, R6, R57 ;  /* 0x0000003906127220 */ /* 0x001fe20000400000 */
[----:B------:R-:W-:Y:S01]  /*2720*/  FMUL R63, R50, R63 ;  /* 0x0000003f323f7220 */ /* 0x000fe20000400000 */
[----:B------:R-:W-:-:S05]  /*2730*/  FADD R6, R80, -R93 ;  /* 0x8000005d50067221 */ /* 0x000fca0000000000 */
[----:B------:R-:W0:Y:S01]  /*2740*/  MUFU.RCP R16, R16 ;  /* 0x0000001000107308 */ /* 0x000e220000001000 */
[----:B------:R-:W-:-:S07]  /*2750*/  @!P3 FMUL R58, R58, 16777216 ;  /* 0x4b8000003a3ab820 */ /* 0x000fce0000400000 */
[----:B------:R-:W0:Y:S01]  /*2760*/  MUFU.RCP R54, R54 ;  /* 0x0000003600367308 */ /* 0x000e220000001000 */
[----:B------:R-:W-:-:S07]  /*2770*/  @!P0 FMUL R59, R59, 16777216 ;  /* 0x4b8000003b3b8820 */ /* 0x000fce0000400000 */
[----:B------:R-:W0:Y:S01]  /*2780*/  MUFU.RCP R52, R52 ;  /* 0x0000003400347308 */ /* 0x000e220000001000 */
[----:B---3--:R-:W-:Y:S01]  /*2790*/  SEL R39, R12, RZ, P1 ;  /* 0x000000ff0c277207 */ /* 0x008fe20000800000 */
[----:B------:R-:W-:Y:S01]  /*27a0*/  FMUL R38, R63, R6 ;  /* 0x000000063f267220 */ /* 0x000fe20000400000 */
[----:B------:R-:W-:Y:S01]  /*27b0*/  FMUL R53, R53, R58 ;  /* 0x0000003a35357220 */ /* 0x000fe20000400000 */
[----:B------:R-:W-:Y:S01]  /*27c0*/  FADD R15, R76, -R89 ;  /* 0x800000594c0f7221 */ /* 0x000fe20000000000 */
[----:B------:R-:W-:Y:S01]  /*27d0*/  FADD R6, R84, -R97 ;  /* 0x8000006154067221 */ /* 0x000fe20000000000 */
[----:B------:R-:W-:Y:S01]  /*27e0*/  @!P2 FMUL R67, R67, 16777216 ;  /* 0x4b8000004343a820 */ /* 0x000fe20000400000 */
[----:B------:R-:W-:Y:S01]  /*27f0*/  @!P6 FMUL R69, R69, 16777216 ;  /* 0x4b8000004545e820 */ /* 0x000fe20000400000 */
[----:B-1----:R-:W-:Y:S01]  /*2800*/  FMUL R59, R56, R59 ;  /* 0x0000003b383b7220 */ /* 0x002fe20000400000 */
[----:B------:R-:W-:Y:S01]  /*2810*/  FADD R14, R78, -R91 ;  /* 0x8000005b4e0e7221 */ /* 0x000fe20000000000 */
[----:B------:R-:W-:Y:S01]  /*2820*/  @!P4 FMUL R65, R65, 16777216 ;  /* 0x4b8000004141c820 */ /* 0x000fe20000400000 */
[----:B------:R-:W-:Y:S01]  /*2830*/  FMUL R15, R18, R15 ;  /* 0x0000000f120f7220 */ /* 0x000fe20000400000 */
[----:B0-----:R-:W-:Y:S01]  /*2840*/  FMUL R67, R16, R67 ;  /* 0x0000004310437220 */ /* 0x001fe20000400000 */
[----:B------:R-:W-:Y:S01]  /*2850*/  FMUL R69, R54, R69 ;  /* 0x0000004536457220 */ /* 0x000fe20000400000 */
[----:B------:R-:W-:Y:S01]  /*2860*/  FMUL R18, R59, R14 ;  /* 0x0000000e3b127220 */ /* 0x000fe20000400000 */
[----:B------:R-:W-:Y:S01]  /*2870*/  FMUL R65, R52, R65 ;  /* 0x0000004134417220 */ /* 0x000fe20000400000 */
[----:B------:R-:W-:Y:S01]  /*2880*/  FADD R14, R82, -R95 ;  /* 0x8000005f520e7221 */ /* 0x000fe20000000000 */
[----:B------:R-:W-:-:S03]  /*2890*/  ISETP.NE.AND P0, PT, R102, RZ, PT ;  /* 0x000000ff6600720c */ /* 0x000fc60003f05270 */
[----:B------:R-:W-:Y:S01]  /*28a0*/  FMUL R14, R65, R14 ;  /* 0x0000000e410e7220 */ /* 0x000fe20000400000 */
[----:B------:R-:W-:Y:S01]  /*28b0*/  FFMA R15, R86, R15, R107 ;  /* 0x0000000f560f7223 */ /* 0x000fe2000000006b */
[----:B------:R-:W-:Y:S01]  /*28c0*/  FFMA R38, R103, R38, R94 ;  /* 0x0000002667267223 */ /* 0x000fe2000000005e */
[----:B------:R-:W-:Y:S02]  /*28d0*/  FADD R40, R68, R83 ;  /* 0x0000005344287221 */ /* 0x000fe40000000000 */
[----:B------:R-:W-:Y:S01]  /*28e0*/  FADD R15, R98, R15 ;  /* 0x0000000f620f7221 */ /* 0x000fe20000000000 */
[----:B------:R-:W-:Y:S01]  /*28f0*/  FADD R38, R115, R38 ;  /* 0x0000002673267221 */ /* 0x000fe20000000000 */
[----:B------:R-:W-:Y:S01]  /*2900*/  FADD R16, R74, -R87 ;  /* 0x800000574a107221 */ /* 0x000fe20000000000 */
[----:B------:R-:W-:Y:S01]  /*2910*/  FADD R41, R71, R72 ;  /* 0x0000004847297221 */ /* 0x000fe20000000000 */
[----:B------:R-:W-:Y:S01]  /*2920*/  FADD R36, R70, R85 ;  /* 0x0000005546247221 */ /* 0x000fe20000000000 */
[----:B------:R-:W-:Y:S01]  /*2930*/  FADD R45, R60, R75 ;  /* 0x0000004b3c2d7221 */ /* 0x000fe20000000000 */
[----:B------:R-:W-:Y:S01]  /*2940*/  FADD R43, R64, R79 ;  /* 0x0000004f402b7221 */ /* 0x000fe20000000000 */
[----:B------:R-:W-:Y:S01]  /*2950*/  FADD R44, R66, R81 ;  /* 0x00000051422c7221 */ /* 0x000fe20000000000 */
[----:B------:R-:W-:Y:S01]  /*2960*/  FMUL R16, R55, R16 ;  /* 0x0000001037107220 */ /* 0x000fe20000400000 */
[----:B------:R-:W-:-:S03]  /*2970*/  FFMA R18, R101, R18, R92 ;  /* 0x0000001265127223 */ /* 0x000fc6000000005c */
[----:B------:R-:W-:Y:S01]  /*2980*/  FFMA R16, R99, R16, R90 ;  /* 0x0000001063107223 */ /* 0x000fe2000000005a */
[----:B------:R-:W-:Y:S01]  /*2990*/  FADD R18, R113, R18 ;  /* 0x0000001271127221 */ /* 0x000fe20000000000 */
[----:B------:R-:W-:Y:S02]  /*29a0*/  VIADD R50, R20, 0xffffffea ;  /* 0xffffffea14327836 */ /* 0x000fe40000000000 */
[----:B------:R-:W-:Y:S01]  /*29b0*/  FADD R16, R111, R16 ;  /* 0x000000106f107221 */ /* 0x000fe20000000000 */
[----:B------:R-:W-:Y:S01]  /*29c0*/  ISETP.NE.AND P5, PT, R143, RZ, PT ;  /* 0x000000ff8f00720c */ /* 0x000fe20003fa5270 */
[----:B------:R-:W-:Y:S01]  /*29d0*/  FADD R42, R34, R73 ;  /* 0x00000049222a7221 */ /* 0x000fe20000000000 */
[----:B------:R-:W-:Y:S01]  /*29e0*/  FADD R34, R62, R77 ;  /* 0x0000004d3e227221 */ /* 0x000fe20000000000 */
[----:B------:R-:W-:Y:S02]  /*29f0*/  IMAD.IADD R55, R50, 0x1, R7 ;  /* 0x0000000132377824 */ /* 0x000fe400078e0207 */
[----:B------:R-:W-:Y:S01]  /*2a00*/  IMAD.IADD R57, R37, 0x1, R50 ;  /* 0x0000000125397824 */ /* 0x000fe200078e0232 */
[----:B------:R-:W-:-:S02]  /*2a10*/  CS2R R62, SRZ ;  /* 0x00000000003e7805 */ /* 0x000fc4000001ff00 */
[----:B------:R-:W-:Y:S02]  /*2a20*/  CS2R R58, SRZ ;  /* 0x00000000003a7805 */ /* 0x000fe4000001ff00 */
[----:B------:R-:W-:Y:S02]  /*2a30*/  CS2R R64, SRZ ;  /* 0x0000000000407805 */ /* 0x000fe4000001ff00 */
[----:B------:R-:W-:Y:S02]  /*2a40*/  CS2R R70, SRZ ;  /* 0x0000000000467805 */ /* 0x000fe4000001ff00 */
[----:B--2---:R-:W-:Y:S02]  /*2a50*/  SEL R12, R46, RZ, P1 ;  /* 0x000000ff2e0c7207 */ /* 0x004fe40000800000 */
[----:B------:R-:W-:Y:S02]  /*2a60*/  SEL R47, R47, RZ, P1 ;  /* 0x000000ff2f2f7207 */ /* 0x000fe40000800000 */
[----:B------:R-:W-:Y:S01]  /*2a70*/  SEL R46, R13, RZ, P1 ;  /* 0x000000ff0d2e7207 */ /* 0x000fe20000800000 */
[----:B------:R-:W-:Y:S01]  /*2a80*/  FMUL R13, R53, R6 ;  /* 0x00000006350d7220 */ /* 0x000fe20000400000 */
[----:B------:R-:W-:-:S03]  /*2a90*/  FADD R12, R12, -R39 ;  /* 0x800000270c0c7221 */ /* 0x000fc60000000000 */
[----:B------:R-:W-:Y:S01]  /*2aa0*/  FADD R6, R47, -R46 ;  /* 0x8000002e2f067221 */ /* 0x000fe20000000000 */
[----:B----4-:R-:W-:Y:S01]  /*2ab0*/  SEL R39, R8, RZ, P1 ;  /* 0x000000ff08277207 */ /* 0x010fe20000800000 */
[----:B------:R-:W-:Y:S01]  /*2ac0*/  FMUL R12, R67, R12 ;  /* 0x0000000c430c7220 */ /* 0x000fe20000400000 */
[----:B------:R-:W-:Y:S01]  /*2ad0*/  SEL R47, R9, RZ, P1 ;  /* 0x000000ff092f7207 */ /* 0x000fe20000800000 */
[----:B------:R-:W-:Y:S01]  /*2ae0*/  FMUL R6, R69, R6 ;  /* 0x0000000645067220 */ /* 0x000fe20000400000 */
[----:B-----5:R-:W-:Y:S02]  /*2af0*/  SEL R10, R10, RZ, P1 ;  /* 0x000000ff0a0a7207 */ /* 0x020fe40000800000 */
[----:B------:R-:W-:Y:S01]  /*2b00*/  SEL R46, R11, RZ, P1 ;  /* 0x000000ff0b2e7207 */ /* 0x000fe20000800000 */
[----:B------:R-:W-:Y:S01]  /*2b10*/  FFMA R13, R88, R13, R109 ;  /* 0x0000000d580d7223 */ /* 0x000fe2000000006d */
[----:B------:R-:W-:Y:S01]  /*2b20*/  SEL R4, R4, RZ, P1 ;  /* 0x000000ff04047207 */ /* 0x000fe20000800000 */
[----:B------:R-:W-:Y:S01]  /*2b30*/  FFMA R9, R39, R12, R10 ;  /* 0x0000000c27097223 */ /* 0x000fe2000000000a */
[----:B------:R-:W-:Y:S01]  /*2b40*/  SEL R5, R5, RZ, P1 ;  /* 0x000000ff05057207 */ /* 0x000fe20000800000 */
[----:B------:R-:W-:Y:S01]  /*2b50*/  FFMA R6, R47, R6, R46 ;  /* 0x000000062f067223 */ /* 0x000fe2000000002e */
[----:B------:R-:W-:Y:S01]  /*2b60*/  FFMA R8, R105, R14, R96 ;  /* 0x0000000e69087223 */ /* 0x000fe20000000060 */
[----:B------:R-:W-:Y:S01]  /*2b70*/  FADD R13, R100, R13 ;  /* 0x0000000d640d7221 */ /* 0x000fe20000000000 */
[----:B------:R-:W-:Y:S01]  /*2b80*/  ISETP.GT.AND P1, PT, R26, 0x41, PT ;  /* 0x000000411a00780c */ /* 0x000fe20003f24270 */
[----:B------:R-:W-:Y:S01]  /*2b90*/  FADD R4, R4, R9 ;  /* 0x0000000904047221 */ /* 0x000fe20000000000 */
[----:B------:R-:W-:Y:S01]  /*2ba0*/  FADD R5, R5, R6 ;  /* 0x0000000605057221 */ /* 0x000fe20000000000 */
[----:B------:R-:W-:Y:S01]  /*2bb0*/  FADD R8, R117, R8 ;  /* 0x0000000875087221 */ /* 0x000fe20000000000 */
[----:B------:R-:W-:Y:S01]  /*2bc0*/  @!P0 FSEL R40, R13, RZ, P1 ;  /* 0x000000ff0d288208 */ /* 0x000fe20000800000 */
[----:B------:R-:W0:Y:S01]  /*2bd0*/  LDC.64 R10, c[0x0][0x228] ;  /* 0x00008a00ff0a7b82 */ /* 0x000e220000000a00 */
[----:B------:R-:W-:-:S02]  /*2be0*/  @!P0 FSEL R36, R4, RZ, P1 ;  /* 0x000000ff04248208 */ /* 0x000fc40000800000 */
[----:B------:R-:W-:Y:S02]  /*2bf0*/  @!P0 FSEL R41, R5, RZ, P1 ;  /* 0x000000ff05298208 */ /* 0x000fe40000800000 */
[----:B------:R-:W-:Y:S02]  /*2c00*/  @!P0 FSEL R45, R15, RZ, P1 ;  /* 0x000000ff0f2d8208 */ /* 0x000fe40000800000 */
[----:B------:R-:W-:Y:S01]  /*2c10*/  @!P0 FSEL R43, R38, RZ, P1 ;  /* 0x000000ff262b8208 */ /* 0x000fe20000800000 */
[----:B------:R-:W1:Y:S01]  /*2c20*/  LDC.64 R12, c[0x0][0x218] ;  /* 0x00008600ff0c7b82 */ /* 0x000e620000000a00 */
[----:B------:R-:W-:-:S07]  /*2c30*/  @!P0 FSEL R44, R8, RZ, P1 ;  /* 0x000000ff082c8208 */ /* 0x000fce0000800000 */
[----:B------:R-:W2:Y:S08]  /*2c40*/  LDC.64 R4, c[0x0][0x220] ;  /* 0x00008800ff047b82 */ /* 0x000eb00000000a00 */
[----:B------:R-:W3:Y:S08]  /*2c50*/  LDC.64 R14, c[0x0][0x230] ;  /* 0x00008c00ff0e7b82 */ /* 0x000ef00000000a00 */
[----:B------:R-:W4:Y:S08]  /*2c60*/  LDC.64 R8, c[0x0][0x238] ;  /* 0x00008e00ff087b82 */ /* 0x000f300000000a00 */
[----:B------:R-:W5:Y:S01]  /*2c70*/  LDC.64 R38, c[0x0][0x240] ;  /* 0x00009000ff267b82 */ /* 0x000f620000000a00 */
[----:B------:R-:W-:-:S02]  /*2c80*/  @!P0 FSEL R42, R16, RZ, P1 ;  /* 0x000000ff102a8208 */ /* 0x000fc40000800000 */
[----:B------:R-:W-:Y:S02]  /*2c90*/  @!P0 FSEL R34, R18, RZ, P1 ;  /* 0x000000ff12228208 */ /* 0x000fe40000800000 */
[----:B------:R-:W-:Y:S01]  /*2ca0*/  ISETP.LT.U32.AND P0, PT, R50, 0x16, P5 ;  /* 0x000000163200780c */ /* 0x000fe20002f01070 */
[----:B-1----:R-:W-:Y:S01]  /*2cb0*/  IMAD.WIDE R54, R55, 0x4, R12 ;  /* 0x0000000437367825 */ /* 0x002fe200078e020c */
[----:B------:R-:W-:Y:S02]  /*2cc0*/  CS2R R66, SRZ ;  /* 0x0000000000427805 */ /* 0x000fe4000001ff00 */
[----:B------:R-:W-:Y:S01]  /*2cd0*/  CS2R R68, SRZ ;  /* 0x0000000000447805 */ /* 0x000fe2000001ff00 */
[----:B--2---:R-:W-:-:S04]  /*2ce0*/  IMAD.WIDE R56, R57, 0x4, R4 ;  /* 0x0000000439387825 */ /* 0x004fc800078e0204 */
[----:B0-----:R-:W-:-:S04]  /*2cf0*/  IMAD.WIDE R52, R20, 0x4, R10 ;  /* 0x0000000414347825 */ /* 0x001fc800078e020a */
[C---:B---3--:R-:W-:Y:S01]  /*2d00*/  IMAD.WIDE R76, R20.reuse, 0x4, R14 ;  /* 0x00000004144c7825 */ /* 0x048fe200078e020e */
[----:B------:R-:W2:Y:S03]  /*2d10*/  @P0 LDG.E.EL.64 R62, desc[UR4][R54.64] ;  /* 0x00000004363e0981 */ /* 0x000ea6000c2e1b00 */
[C---:B----4-:R-:W-:Y:S01]  /*2d20*/  IMAD.WIDE R48, R20.reuse, 0x4, R8 ;  /* 0x0000000414307825 */ /* 0x050fe200078e0208 */
[----:B------:R2:W3:Y:S03]  /*2d30*/  @P0 LDG.E.EL.64 R58, desc[UR4][R56.64] ;  /* 0x00000004383a0981 */ /* 0x0004e6000c2e1b00 */
[----:B-----5:R-:W-:Y:S01]  /*2d40*/  IMAD.WIDE R46, R20, 0x4, R38 ;  /* 0x00000004142e7825 */ /* 0x020fe200078e0226 */
[----:B------:R-:W4:Y:S04]  /*2d50*/  @P0 LDG.E.EL.64 R64, desc[UR4][R52.64+-0x58] ;  /* 0xffffa80434400981 */ /* 0x000f28000c2e1b00 */
[----:B------:R-:W5:Y:S04]  /*2d60*/  @P0 LDG.E.EL.64 R66, desc[UR4][R76.64+-0x58] ;  /* 0xffffa8044c420981 */ /* 0x000f68000c2e1b00 */
[----:B------:R-:W5:Y:S04]  /*2d70*/  @P0 LDG.E.EL.64 R68, desc[UR4][R48.64+-0x58] ;  /* 0xffffa80430440981 */ /* 0x000f68000c2e1b00 */
[----:B------:R-:W5:Y:S01]  /*2d80*/  @P0 LDG.E.EL.64 R70, desc[UR4][R46.64+-0x58] ;  /* 0xffffa8042e460981 */ /* 0x000f62000c2e1b00 */
[----:B------:R-:W-:-:S02]  /*2d90*/  ISETP.NE.AND P5, PT, R145, RZ, PT ;  /* 0x000000ff9100720c */ /* 0x000fc40003fa5270 */
[----:B------:R-:W-:Y:S02]  /*2da0*/  CS2R R80, SRZ ;  /* 0x0000000000507805 */ /* 0x000fe4000001ff00 */
[----:B------:R-:W-:Y:S02]  /*2db0*/  CS2R R78, SRZ ;  /* 0x00000000004e7805 */ /* 0x000fe4000001ff00 */
[----:B--2---:R-:W-:Y:S02]  /*2dc0*/  SEL R57, R63, RZ, P0 ;  /* 0x000000ff3f397207 */ /* 0x004fe40000000000 */
[----:B------:R-:W-:Y:S02]  /*2dd0*/  SEL R62, R62, RZ, P0 ;  /* 0x000000ff3e3e7207 */ /* 0x000fe40000000000 */
[----:B---3--:R-:W-:Y:S02]  /*2de0*/  SEL R63, R58, RZ, P0 ;  /* 0x000000ff3a3f7207 */ /* 0x008fe40000000000 */
[----:B------:R-:W-:-:S02]  /*2df0*/  SEL R54, R59, RZ, P0 ;  /* 0x000000ff3b367207 */ /* 0x000fc40000000000 */
[----:B----4-:R-:W-:Y:S02]  /*2e00*/  SEL R55, R65, RZ, P0 ;  /* 0x000000ff41377207 */ /* 0x010fe40000000000 */
[----:B------:R-:W-:Y:S02]  /*2e10*/  SEL R56, R64, RZ, P0 ;  /* 0x000000ff40387207 */ /* 0x000fe40000000000 */
[----:B-----5:R-:W-:Y:S02]  /*2e20*/  SEL R6, R66, RZ, P0 ;  /* 0x000000ff42067207 */ /* 0x020fe40000000000 */
[----:B------:R-:W-:Y:S02]  /*2e30*/  SEL R106, R67, RZ, P0 ;  /* 0x000000ff436a7207 */ /* 0x000fe40000000000 */
[----:B------:R-:W-:Y:S02]  /*2e40*/  SEL R58, R68, RZ, P0 ;  /* 0x000000ff443a7207 */ /* 0x000fe40000000000 */
[----:B------:R-:W-:-:S02]  /*2e50*/  SEL R59, R69, RZ, P0 ;  /* 0x000000ff453b7207 */ /* 0x000fc40000000000 */
[----:B------:R-:W-:Y:S02]  /*2e60*/  SEL R65, R70, RZ, P0 ;  /* 0x000000ff46417207 */ /* 0x000fe40000000000 */
[----:B------:R-:W-:Y:S02]  /*2e70*/  SEL R60, R71, RZ, P0 ;  /* 0x000000ff473c7207 */ /* 0x000fe40000000000 */
[----:B------:R-:W-:-:S13]  /*2e80*/  ISETP.LT.U32.AND P0, PT, R50, 0x16, P5 ;  /* 0x000000163200780c */ /* 0x000fda0002f01070 */
[----:B------:R-:W2:Y:S01]  /*2e90*/  @P0 LDG.E.EL.64 R80, desc[UR4][R76.64+-0x58] ;  /* 0xffffa8044c500981 */ /* 0x000ea2000c2e1b00 */
[----:B------:R-:W-:Y:S01]  /*2ea0*/  IMAD.IADD R67, R50, 0x1, R19 ;  /* 0x0000000132437824 */ /* 0x000fe200078e0213 */
[----:B------:R-:W-:Y:S02]  /*2eb0*/  CS2R R70, SRZ ;  /* 0x0000000000467805 */ /* 0x000fe4000001ff00 */
[----:B------:R-:W3:Y:S01]  /*2ec0*/  @P0 LDG.E.EL.64 R78, desc[UR4][R52.64+-0x58] ;  /* 0xffffa804344e0981 */ /* 0x000ee2000c2e1b00 */
[----:B------:R-:W-:-:S05]  /*2ed0*/  IMAD.WIDE R66, R67, 0x4, R12 ;  /* 0x0000000443427825 */ /* 0x000fca00078e020c */
[----:B------:R-:W4:Y:S01]  /*2ee0*/  @P0 LDG.E.EL.64 R70, desc[UR4][R66.64] ;  /* 0x0000000442460981 */ /* 0x000f22000c2e1b00 */
[----:B------:R-:W-:-:S04]  /*2ef0*/  FADD R6, R6, 0.0010000000474974513054 ;  /* 0x3a83126f06067421 */ /* 0x000fc80000000000 */
[----:B------:R-:W0:Y:S01]  /*2f00*/  MUFU.SQRT R98, R6 ;  /* 0x0000000600627308 */ /* 0x000e220000002000 */
[----:B------:R-:W-:-:S07]  /*2f10*/  FADD R106, R106, 0.0010000000474974513054 ;  /* 0x3a83126f6a6a7421 */ /* 0x000fce0000000000 */
[----:B------:R-:W1:Y:S01]  /*2f20*/  MUFU.SQRT R106, R106 ;  /* 0x0000006a006a7308 */ /* 0x000e620000002000 */
[C---:B0-----:R-:W-:Y:S01]  /*2f30*/  FSETP.GT.AND P1, PT, R98.reuse, 8.50705917302346158658e+37, PT ;  /* 0x7e8000006200780b */ /* 0x041fe20003f24000 */
[----:B------:R-:W-:Y:S01]  /*2f40*/  IMAD.IADD R69, R35, 0x1, R50 ;  /* 0x0000000123457824 */ /* 0x000fe200078e0232 */
[----:B------:R-:W-:Y:S02]  /*2f50*/  CS2R R72, SRZ ;  /* 0x0000000000487805 */ /* 0x000fe4000001ff00 */
[----:B------:R-:W-:Y:S02]  /*2f60*/  FSETP.GEU.AND P2, PT, R98, 1.175494350822287508e-38, PT ;  /* 0x008000006200780b */ /* 0x000fe40003f4e000 */
[----:B------:R-:W-:Y:S01]  /*2f70*/  CS2R R82, SRZ ;  /* 0x0000000000527805 */ /* 0x000fe2000001ff00 */
[----:B------:R-:W-:Y:S01]  /*2f80*/  IMAD.WIDE R68, R69, 0x4, R4 ;  /* 0x0000000445447825 */ /* 0x000fe200078e0204 */
[----:B------:R-:W-:Y:S02]  /*2f90*/  CS2R R84, SRZ ;  /* 0x0000000000547805 */ /* 0x000fe4000001ff00 */
[----:B------:R-:W-:-:S02]  /*2fa0*/  FSEL R99, R51, 1, P1 ;  /* 0x3f80000033637808 */ /* 0x000fc40000800000 */
[----:B------:R4:W5:Y:S01]  /*2fb0*/  @P0 LDG.E.EL.64 R72, desc[UR4][R68.64] ;  /* 0x0000000444480981 */ /* 0x000962000c2e1b00 */
[----:B------:R-:W-:Y:S01]  /*2fc0*/  @P1 FMUL R98, R98, 0.25 ;  /* 0x3e80000062621820 */ /* 0x000fe20000400000 */
[----:B-1----:R-:W-:Y:S02]  /*2fd0*/  FSETP.GEU.AND P1, PT, R106, 1.175494350822287508e-38, PT ;  /* 0x008000006a00780b */ /* 0x002fe40003f2e000 */
[----:B------:R-:W5:Y:S01]  /*2fe0*/  @P0 LDG.E.EL.64 R82, desc[UR4][R48.64+-0x58] ;  /* 0xffffa80430520981 */ /* 0x000f62000c2e1b00 */
[----:B------:R-:W-:Y:S02]  /*2ff0*/  ISETP.NE.AND P4, PT, R144, RZ, PT ;  /* 0x000000ff9000720c */ /* 0x000fe40003f85270 */
[----:B------:R-:W-:Y:S01]  /*3000*/  P2R R74, PR, RZ, 0x2 ;  /* 0x00000002ff4a7803 */ /* 0x000fe20000000000 */
[----:B------:R-:W5:Y:S01]  /*3010*/  @P0 LDG.E.EL.64 R84, desc[UR4][R46.64+-0x58] ;  /* 0xffffa8042e540981 */ /* 0x000f62000c2e1b00 */
[----:B--2---:R-:W-:-:S05]  /*3020*/  SEL R6, R80, RZ, P0 ;  /* 0x000000ff50067207 */ /* 0x004fca0000000000 */
[----:B------:R-:W-:-:S04]  /*3030*/  FADD R6, R6, 0.0010000000474974513054 ;  /* 0x3a83126f06067421 */ /* 0x000fc80000000000 */
[----:B------:R-:W0:Y:S01]  /*3040*/  MUFU.SQRT R111, R6 ;  /* 0x00000006006f7308 */ /* 0x000e220000002000 */
[----:B----4-:R-:W-:Y:S02]  /*3050*/  SEL R68, R71, RZ, P0 ;  /* 0x000000ff47447207 */ /* 0x010fe40000000000 */
[----:B---3--:R-:W-:Y:S02]  /*3060*/  SEL R71, R78, RZ, P0 ;  /* 0x000000ff4e477207 */ /* 0x008fe40000000000 */
[----:B0-----:R-:W-:-:S04]  /*3070*/  FSETP.GEU.AND P1, PT, R111, 1.175494350822287508e-38, PT ;  /* 0x008000006f00780b */ /* 0x001fc80003f2e000 */
[----:B------:R-:W-:Y:S02]  /*3080*/  P2R R6, PR, RZ, 0x2 ;  /* 0x00000002ff067803 */ /* 0x000fe40000000000 */
[----:B------:R-:W-:Y:S02]  /*3090*/  ISETP.LT.U32.AND P1, PT, R50, 0x16, P4 ;  /* 0x000000163200780c */ /* 0x000fe40002721070 */
[----:B------:R-:W-:Y:S02]  /*30a0*/  SEL R64, R79, RZ, P0 ;  /* 0x000000ff4f407207 */ /* 0x000fe40000000000 */
[----:B------:R-:W-:-:S09]  /*30b0*/  CS2R R78, SRZ ;  /* 0x00000000004e7805 */ /* 0x000fd2000001ff00 */
[----:B------:R-:W2:Y:S01]  /*30c0*/  @P1 LDG.E.EL.64 R78, desc[UR4][R76.64+-0x58] ;  /* 0xffffa8044c4e1981 */ /* 0x000ea2000c2e1b00 */
[----:B------:R-:W-:-:S05]  /*30d0*/  SEL R16, R81, RZ, P0 ;  /* 0x000000ff51107207 */ /* 0x000fca0000000000 */
[----:B------:R-:W-:Y:S01]  /*30e0*/  FADD R16, R16, 0.0010000000474974513054 ;  /* 0x3a83126f10107421 */ /* 0x000fe20000000000 */
[----:B------:R-:W-:Y:S02]  /*30f0*/  SEL R67, R70, RZ, P0 ;  /* 0x000000ff46437207 */ /* 0x000fe40000000000 */
[----:B-----5:R-:W-:Y:S01]  /*3100*/  SEL R75, R73, RZ, P0 ;  /* 0x000000ff494b7207 */ /* 0x020fe20000000000 */
[----:B------:R-:W0:Y:S01]  /*3110*/  MUFU.SQRT R110, R16 ;  /* 0x00000010006e7308 */ /* 0x000e220000002000 */
[----:B------:R-:W-:Y:S02]  /*3120*/  SEL R72, R72, RZ, P0 ;  /* 0x000000ff48487207 */ /* 0x000fe40000000000 */
[----:B------:R-:W-:Y:S02]  /*3130*/  SEL R70, R82, RZ, P0 ;  /* 0x000000ff52467207 */ /* 0x000fe40000000000 */
[----:B------:R-:W-:Y:S02]  /*3140*/  SEL R73, R83, RZ, P0 ;  /* 0x000000ff53497207 */ /* 0x000fe40000000000 */
[----:B------:R-:W-:-:S02]  /*3150*/  SEL R69, R84, RZ, P0 ;  /* 0x000000ff54457207 */ /* 0x000fc40000000000 */
[----:B------:R-:W-:Y:S02]  /*3160*/  SEL R66, R85, RZ, P0 ;  /* 0x000000ff55427207 */ /* 0x000fe40000000000 */
[----:B------:R-:W-:Y:S02]  /*3170*/  FSETP.GT.AND P0, PT, R106, 8.50705917302346158658e+37, PT ;  /* 0x7e8000006a00780b */ /* 0x000fe40003f04000 */
[----:B0-----:R-:W-:Y:S02]  /*3180*/  FSETP.GEU.AND P5, PT, R110, 1.175494350822287508e-38, PT ;  /* 0x008000006e00780b */ /* 0x001fe40003fae000 */
[----:B------:R-:W-:Y:S02]  /*3190*/  FSEL R114, R51, 1, P0 ;  /* 0x3f80000033727808 */ /* 0x000fe40000000000 */
[----:B------:R-:W-:-:S07]  /*31a0*/  P2R R81, PR, RZ, 0x20 ;  /* 0x00000020ff517803 */ /* 0x000fce0000000000 */
[----:B------:R-:W-:Y:S01]  /*31b0*/  @P0 FMUL R106, R106, 0.25 ;  /* 0x3e8000006a6a0820 */ /* 0x000fe20000400000 */
[----:B------:R-:W-:Y:S02]  /*31c0*/  FSETP.GT.AND P0, PT, R111, 8.50705917302346158658e+37, PT ;  /* 0x7e8000006f00780b */ /* 0x000fe40003f04000 */
[----:B------:R-:W-:Y:S02]  /*31d0*/  ISETP.NE.AND P5, PT, R6, RZ, PT ;  /* 0x000000ff0600720c */ /* 0x000fe40003fa5270 */
[----:B------:R-:W-:-:S09]  /*31e0*/  FSEL R113, R51, 1, P0 ;  /* 0x3f80000033717808 */ /* 0x000fd20000000000 */
[----:B------:R-:W-:Y:S01]  /*31f0*/  @P0 FMUL R111, R111, 0.25 ;  /* 0x3e8000006f6f0820 */ /* 0x000fe20000400000 */
[----:B------:R-:W-:-:S04]  /*3200*/  FSETP.GT.AND P0, PT, R110, 8.50705917302346158658e+37, PT ;  /* 0x7e8000006e00780b */ /* 0x000fc80003f04000 */
[----:B------:R-:W-:-:S09]  /*3210*/  FSEL R112, R51, 1, P0 ;  /* 0x3f80000033707808 */ /* 0x000fd20000000000 */
[----:B------:R-:W-:Y:S01]  /*3220*/  @P0 FMUL R110, R110, 0.25 ;  /* 0x3e8000006e6e0820 */ /* 0x000fe20000400000 */
[----:B------:R-:W-:Y:S02]  /*3230*/  P2R R18, PR, RZ, 0x4 ;  /* 0x00000004ff127803 */ /* 0x000fe40000000000 */
[----:B------:R-:W-:Y:S02]  /*3240*/  ISETP.NE.AND P2, PT, R142, RZ, PT ;  /* 0x000000ff8e00720c */ /* 0x000fe40003f45270 */
        /* <DEDUP_REMOVED lines=15> */
[----:B------:R-:W-:-:S13]  /*3340*/  ISETP.LT.U32.AND P0, PT, R50, 0x16, P2 ;  /* 0x000000163200780c */ /* 0x000fda0001701070 */
[----:B------:R0:W2:Y:S01]  /*3350*/  @P0 LDG.E.EL.64 R78, desc[UR4][R76.64+-0x58] ;  /* 0xffffa8044c4e0981 */ /* 0x0000a2000c2e1b00 */
[----:B------:R-:W-:Y:S02]  /*3360*/  P2R R80, PR, RZ, 0x20 ;  /* 0x00000020ff507803 */ /* 0x000fe40000000000 */
[----:B------:R-:W-:-:S04]  /*3370*/  ISETP.NE.AND P5, PT, R74, RZ, PT ;  /* 0x000000ff4a00720c */ /* 0x000fc80003fa5270 */
[----:B------:R-:W-:Y:S02]  /*3380*/  P2R R74, PR, RZ, 0x20 ;  /* 0x00000020ff4a7803 */ /* 0x000fe40000000000 */
[----:B------:R-:W-:-:S04]  /*3390*/  ISETP.NE.AND P5, PT, R18, RZ, PT ;  /* 0x000000ff1200720c */ /* 0x000fc80003fa5270 */
[----:B------:R-:W-:Y:S01]  /*33a0*/  P2R R18, PR, RZ, 0x20 ;  /* 0x00000020ff127803 */ /* 0x000fe20000000000 */
[----:B0-----:R-:W-:Y:S01]  /*33b0*/  IMAD.IADD R77, R50, 0x1, R17 ;  /* 0x00000001324d7824 */ /* 0x001fe200078e0211 */
[----:B------:R-:W-:Y:S02]  /*33c0*/  CS2R R88, SRZ ;  /* 0x0000000000587805 */ /* 0x000fe4000001ff00 */
[----:B------:R-:W-:Y:S02]  /*33d0*/  CS2R R90, SRZ ;  /* 0x00000000005a7805 */ /* 0x000fe4000001ff00 */
[----:B------:R-:W-:Y:S02]  /*33e0*/  CS2R R84, SRZ ;  /* 0x0000000000547805 */ /* 0x000fe4000001ff00 */
[----:B------:R-:W-:Y:S02]  /*33f0*/  CS2R R116, SRZ ;  /* 0x0000000000747805 */ /* 0x000fe4000001ff00 */
[----:B------:R-:W-:Y:S01]  /*3400*/  CS2R R120, SRZ ;  /* 0x0000000000787805 */ /* 0x000fe2000001ff00 */
[----:B------:R-:W-:Y:S01]  /*3410*/  IMAD.WIDE R76, R77, 0x4, R12 ;  /* 0x000000044d4c7825 */ /* 0x000fe200078e020c */
[----:B------:R-:W-:Y:S01]  /*3420*/  CS2R R82, SRZ ;  /* 0x0000000000527805 */ /* 0x000fe2000001ff00 */
[----:B------:R-:W3:Y:S02]  /*3430*/  @P1 LDG.E.EL.64 R90, desc[UR4][R52.64+-0x58] ;  /* 0xffffa804345a1981 */ /* 0x000ee4000c2e1b00 */
[----:B------:R-:W-:Y:S01]  /*3440*/  IMAD.IADD R87, R29, 0x1, R50 ;  /* 0x000000011d577824 */ /* 0x000fe200078e0232 */
[----:B------:R-:W-:Y:S01]  /*3450*/  CS2R R92, SRZ ;  /* 0x00000000005c7805 */ /* 0x000fe2000001ff00 */
[----:B------:R0:W4:Y:S01]  /*3460*/  @P1 LDG.E.EL.64 R84, desc[UR4][R76.64] ;  /* 0x000000044c541981 */ /* 0x000122000c2e1b00 */
[----:B------:R-:W-:-:S02]  /*3470*/  CS2R R108, SRZ ;  /* 0x00000000006c7805 */ /* 0x000fc4000001ff00 */
[----:B------:R-:W-:Y:S01]  /*3480*/  CS2R R118, SRZ ;  /* 0x0000000000767805 */ /* 0x000fe2000001ff00 */
[----:B------:R-:W5:Y:S01]  /*3490*/  @P1 LDG.E.EL.64 R116, desc[UR4][R48.64+-0x58] ;  /* 0xffffa80430741981 */ /* 0x000f62000c2e1b00 */
[----:B------:R-:W-:-:S03]  /*34a0*/  CS2R R122, SRZ ;  /* 0x00000000007a7805 */ /* 0x000fc6000001ff00 */
[----:B------:R-:W3:Y:S01]  /*34b0*/  @P1 LDG.E.EL.64 R120, desc[UR4][R46.64+-0x58] ;  /* 0xffffa8042e781981 */ /* 0x000ee2000c2e1b00 */
[----:B0-----:R-:W-:-:S03]  /*34c0*/  IMAD.WIDE R76, R87, 0x4, R4 ;  /* 0x00000004574c7825 */ /* 0x001fc600078e0204 */
[----:B------:R-:W3:Y:S04]  /*34d0*/  @P0 LDG.E.EL.64 R108, desc[UR4][R52.64+-0x58] ;  /* 0xffffa804346c0981 */ /* 0x000ee8000c2e1b00 */
[----:B------:R-:W3:Y:S04]  /*34e0*/  @P0 LDG.E.EL.64 R92, desc[UR4][R76.64] ;  /* 0x000000044c5c0981 */ /* 0x000ee8000c2e1b00 */
[----:B------:R-:W3:Y:S04]  /*34f0*/  @P0 LDG.E.EL.64 R118, desc[UR4][R48.64+-0x58] ;  /* 0xffffa80430760981 */ /* 0x000ee8000c2e1b00 */
[----:B------:R-:W3:Y:S01]  /*3500*/  @P0 LDG.E.EL.64 R122, desc[UR4][R46.64+-0x58] ;  /* 0xffffa8042e7a0981 */ /* 0x000ee2000c2e1b00 */
[----:B--2---:R-:W-:-:S02]  /*3510*/  SEL R6, R78, RZ, P0 ;  /* 0x000000ff4e067207 */ /* 0x004fc40000000000 */
        /* <DEDUP_REMOVED lines=16> */
[----:B------:R-:W-:-:S13]  /*3620*/  ISETP.NE.AND P5, PT, R74, RZ, PT ;  /* 0x000000ff4a00720c */ /* 0x000fda0003fa5270 */
[----:B------:R-:W-:Y:S01]  /*3630*/  @!P5 FMUL R106, R106, 16777216 ;  /* 0x4b8000006a6ad820 */ /* 0x000fe20000400000 */
[----:B------:R-:W-:Y:S01]  /*3640*/  @!P5 FMUL R114, R114, 16777216 ;  /* 0x4b8000007272d820 */ /* 0x000fe20000400000 */
[----:B------:R-:W-:Y:S01]  /*3650*/  ISETP.NE.AND P5, PT, R80, RZ, PT ;  /* 0x000000ff5000720c */ /* 0x000fe20003fa5270 */
[----:B------:R-:W-:-:S12]  /*3660*/  IMAD.IADD R79, R50, 0x1, R61 ;  /* 0x00000001324f7824 */ /* 0x000fd800078e023d */
[----:B------:R-:W-:Y:S01]  /*3670*/  @!P5 FMUL R111, R111, 16777216 ;  /* 0x4b8000006f6fd820 */ /* 0x000fe20000400000 */
[----:B------:R-:W-:Y:S01]  /*3680*/  @!P5 FMUL R113, R113, 16777216 ;  /* 0x4b8000007171d820 */ /* 0x000fe20000400000 */
[----:B------:R-:W-:Y:S01]  /*3690*/  ISETP.NE.AND P5, PT, R81, RZ, PT ;  /* 0x000000ff5100720c */ /* 0x000fe20003fa5270 */
[----:B------:R-:W-:-:S04]  /*36a0*/  IMAD.IADD R81, R33, 0x1, R50 ;  /* 0x0000000121517824 */ /* 0x000fc800078e0232 */
[----:B------:R-:W-:-:S05]  /*36b0*/  IMAD.WIDE R80, R81, 0x4, R4 ;  /* 0x0000000451507825 */ /* 0x000fca00078e0204 */
[----:B------:R3:W2:Y:S01]  /*36c0*/  @P1 LDG.E.EL.64 R88, desc[UR4][R80.64] ;  /* 0x0000000450581981 */ /* 0x0006a2000c2e1b00 */
[----:B------:R-:W-:-:S05]  /*36d0*/  IMAD.WIDE R78, R79, 0x4, R12 ;  /* 0x000000044f4e7825 */ /* 0x000fca00078e020c */
[----:B------:R0:W2:Y:S01]  /*36e0*/  @P0 LDG.E.EL.64 R82, desc[UR4][R78.64] ;  /* 0x000000044e520981 */ /* 0x0000a2000c2e1b00 */
[----:B----4-:R-:W-:Y:S02]  /*36f0*/  SEL R84, R84, RZ, P1 ;  /* 0x000000ff54547207 */ /* 0x010fe40000800000 */
[----:B------:R-:W-:Y:S02]  /*3700*/  SEL R86, R85, RZ, P1 ;  /* 0x000000ff55567207 */ /* 0x000fe40000800000 */
[----:B---3--:R-:W-:Y:S02]  /*3710*/  SEL R80, R91, RZ, P1 ;  /* 0x000000ff5b507207 */ /* 0x008fe40000800000 */
[----:B-----5:R-:W-:Y:S02]  /*3720*/  SEL R94, R116, RZ, P1 ;  /* 0x000000ff745e7207 */ /* 0x020fe40000800000 */
[----:B------:R-:W-:Y:S02]  /*3730*/  SEL R91, R117, RZ, P1 ;  /* 0x000000ff755b7207 */ /* 0x000fe40000800000 */
[----:B------:R-:W-:-:S02]  /*3740*/  SEL R87, R120, RZ, P1 ;  /* 0x000000ff78577207 */ /* 0x000fc40000800000 */
[----:B------:R-:W-:Y:S02]  /*3750*/  SEL R74, R92, RZ, P0 ;  /* 0x000000ff5c4a7207 */ /* 0x000fe40000000000 */
[----:B------:R-:W-:Y:S02]  /*3760*/  SEL R76, R93, RZ, P0 ;  /* 0x000000ff5d4c7207 */ /* 0x000fe40000000000 */
[----:B0-----:R-:W-:Y:S02]  /*3770*/  SEL R79, R108, RZ, P0 ;  /* 0x000000ff6c4f7207 */ /* 0x001fe40000000000 */
[----:B------:R-:W-:Y:S02]  /*3780*/  SEL R93, R109, RZ, P0 ;  /* 0x000000ff6d5d7207 */ /* 0x000fe40000000000 */
[----:B------:R-:W-:Y:S02]  /*3790*/  SEL R92, R119, RZ, P0 ;  /* 0x000000ff775c7207 */ /* 0x000fe40000000000 */
[----:B------:R-:W-:Y:S01]  /*37a0*/  SEL R85, R123, RZ, P0 ;  /* 0x000000ff7b557207 */ /* 0x000fe20000000000 */
[----:B------:R-:W-:Y:S01]  /*37b0*/  VIADD R146, R26, 0xffffffea ;  /* 0xffffffea1a927836 */ /* 0x000fe20000000000 */
[----:B------:R-:W-:-:S03]  /*37c0*/  CS2R R48, SRZ ;  /* 0x0000000000307805 */ /* 0x000fc6000001ff00 */
[--C-:B------:R-:W-:Y:S02]  /*37d0*/  IMAD.IADD R7, R7, 0x1, R146.reuse ;  /* 0x0000000107077824 */ /* 0x100fe400078e0292 */
[----:B------:R-:W-:Y:S02]  /*37e0*/  IMAD.IADD R47, R37, 0x1, R146 ;  /* 0x00000001252f7824 */ /* 0x000fe400078e0292 */
[----:B------:R-:W-:Y:S01]  /*37f0*/  IMAD.WIDE R6, R7, 0x4, R12 ;  /* 0x0000000407067825 */ /* 0x000fe200078e020c */
[----:B------:R-:W-:Y:S02]  /*3800*/  CS2R R116, SRZ ;  /* 0x0000000000747805 */ /* 0x000fe4000001ff00 */
[----:B------:R-:W-:Y:S02]  /*3810*/  CS2R R108, SRZ ;  /* 0x00000000006c7805 */ /* 0x000fe4000001ff00 */
[----:B------:R-:W-:Y:S01]  /*3820*/  CS2R R52, SRZ ;  /* 0x0000000000347805 */ /* 0x000fe2000001ff00 */
[----:B------:R-:W-:-:S04]  /*3830*/  IMAD.WIDE R14, R26, 0x4, R14 ;  /* 0x000000041a0e7825 */ /* 0x000fc800078e020e */
[----:B------:R-:W-:-:S04]  /*3840*/  IMAD.WIDE R8, R26, 0x4, R8 ;  /* 0x000000041a087825 */ /* 0x000fc800078e0208 */
[----:B------:R-:W-:-:S04]  /*3850*/  IMAD.WIDE R46, R47, 0x4, R4 ;  /* 0x000000042f2e7825 */ /* 0x000fc800078e0204 */
[----:B------:R-:W-:Y:S01]  /*3860*/  IMAD.WIDE R10, R26, 0x4, R10 ;  /* 0x000000041a0a7825 */ /* 0x000fe200078e020a */
[----:B--2---:R-:W-:Y:S02]  /*3870*/  SEL R78, R88, RZ, P1 ;  /* 0x000000ff584e7207 */ /* 0x004fe40000800000 */
[----:B------:R-:W-:Y:S02]  /*3880*/  SEL R77, R89, RZ, P1 ;  /* 0x000000ff594d7207 */ /* 0x000fe40000800000 */
[----:B------:R-:W-:Y:S02]  /*3890*/  SEL R89, R90, RZ, P1 ;  /* 0x000000ff5a597207 */ /* 0x000fe40000800000 */
[----:B------:R-:W-:Y:S02]  /*38a0*/  SEL R88, R121, RZ, P1 ;  /* 0x000000ff79587207 */ /* 0x000fe40000800000 */
[----:B------:R-:W-:Y:S02]  /*38b0*/  ISETP.GE.AND P1, PT, R20, 0x2c, PT ;  /* 0x0000002c1400780c */ /* 0x000fe40003f26270 */
[----:B------:R-:W-:-:S02]  /*38c0*/  SEL R81, R82, RZ, P0 ;  /* 0x000000ff52517207 */ /* 0x000fc40000000000 */
[----:B------:R-:W-:Y:S02]  /*38d0*/  ISETP.GT.AND P1, PT, R26, 0x15, !P1 ;  /* 0x000000151a00780c */ /* 0x000fe40004f24270 */
[----:B------:R-:W-:Y:S02]  /*38e0*/  SEL R82, R83, RZ, P0 ;  /* 0x000000ff53527207 */ /* 0x000fe40000000000 */
[----:B------:R-:W-:Y:S02]  /*38f0*/  SEL R90, R118, RZ, P0 ;  /* 0x000000ff765a7207 */ /* 0x000fe40000000000 */
[----:B------:R-:W-:Y:S02]  /*3900*/  SEL R83, R122, RZ, P0 ;  /* 0x000000ff7a537207 */ /* 0x000fe40000000000 */
[----:B------:R-:W-:-:S04]  /*3910*/  ISETP.LT.AND P0, PT, R0, 0x40, P1 ;  /* 0x000000400000780c */ /* 0x000fc80000f01270 */
[----:B------:R-:W-:Y:S02]  /*3920*/  ISETP.LT.AND P0, PT, R32, 0x160, P0 ;  /* 0x000001602000780c */ /* 0x000fe40000701270 */
[----:B------:R-:W-:Y:S02]  /*3930*/  CS2R R120, SRZ ;  /* 0x0000000000787805 */ /* 0x000fe4000001ff00 */
[----:B------:R-:W-:-:S09]  /*3940*/  CS2R R122, SRZ ;  /* 0x00000000007a7805 */ /* 0x000fd2000001ff00 */
[----:B------:R0:W2:Y:S04]  /*3950*/  @P0 LDG.E.EL.64 R48, desc[UR4][R6.64] ;  /* 0x0000000406300981 */ /* 0x0000a8000c2e1b00 */
[----:B------:R-:W3:Y:S04]  /*3960*/  @P0 LDG.E.EL.64 R116, desc[UR4][R14.64+-0x58] ;  /* 0xffffa8040e740981 */ /* 0x000ee8000c2e1b00 */
[----:B------:R-:W4:Y:S01]  /*3970*/  @P0 LDG.E.EL.64 R120, desc[UR4][R8.64+-0x58] ;  /* 0xffffa80408780981 */ /* 0x000f22000c2e1b00 */
[----:B0-----:R-:W-:-:S03]  /*3980*/  IMAD.WIDE R6, R26, 0x4, R38 ;  /* 0x000000041a067825 */ /* 0x001fc600078e0226 */
[----:B------:R0:W5:Y:S04]  /*3990*/  @P0 LDG.E.EL.64 R108, desc[UR4][R46.64] ;  /* 0x000000042e6c0981 */ /* 0x000168000c2e1b00 */
[----:B------:R-:W5:Y:S04]  /*39a0*/  @P0 LDG.E.EL.64 R52, desc[UR4][R10.64+-0x58] ;  /* 0xffffa8040a340981 */ /* 0x000f68000c2e1b00 */
[----:B------:R-:W5:Y:S01]  /*39b0*/  @P0 LDG.E.EL.64 R122, desc[UR4][R6.64+-0x58] ;  /* 0xffffa804067a0981 */ /* 0x000f62000c2e1b00 */
[----:B------:R-:W-:Y:S01]  /*39c0*/  @!P5 FMUL R110, R110, 16777216 ;  /* 0x4b8000006e6ed820 */ /* 0x000fe20000400000 */
[----:B------:R-:W-:Y:S01]  /*39d0*/  @!P5 FMUL R112, R112, 16777216 ;  /* 0x4b8000007070d820 */ /* 0x000fe20000400000 */
[----:B------:R-:W-:Y:S01]  /*39e0*/  ISETP.NE.AND P5, PT, R145, RZ, PT ;  /* 0x000000ff9100720c */ /* 0x000fe20003fa5270 */
[--C-:B------:R-:W-:Y:S01]  /*39f0*/  IMAD.IADD R39, R19, 0x1, R146.reuse ;  /* 0x0000000113277824 */ /* 0x100fe200078e0292 */
[----:B------:R-:W-:Y:S01]  /*3a00*/  CS2R R128, SRZ ;  /* 0x0000000000807805 */ /* 0x000fe2000001ff00 */
[----:B0-----:R-:W-:Y:S01]  /*3a10*/  IMAD.IADD R47, R35, 0x1, R146 ;  /* 0x00000001232f7824 */ /* 0x001fe200078e0292 */
[----:B------:R-:W-:-:S02]  /*3a20*/  CS2R R126, SRZ ;  /* 0x00000000007e7805 */ /* 0x000fc4000001ff00 */
[----:B------:R-:W-:Y:S02]  /*3a30*/  CS2R R130, SRZ ;  /* 0x0000000000827805 */ /* 0x000fe4000001ff00 */
[----:B------:R-:W-:Y:S01]  /*3a40*/  CS2R R18, SRZ ;  /* 0x0000000000127805 */ /* 0x000fe2000001ff00 */
[----:B------:R-:W-:-:S04]  /*3a50*/  IMAD.WIDE R38, R39, 0x4, R12 ;  /* 0x0000000427267825 */ /* 0x000fc800078e020c */
        /* <DEDUP_REMOVED lines=13> */
[----:B------:R-:W-:Y:S02]  /*3b30*/  PLOP3.LUT P0, PT, P5, P1, PT, 0x80, 0x0 ;  /* 0x000000000000781c */ /* 0x000fe40002f03070 */
[----:B------:R-:W-:Y:S02]  /*3b40*/  CS2R R48, SRZ ;  /* 0x0000000000307805 */ /* 0x000fe4000001ff00 */
[----:B------:R-:W-:-:S09]  /*3b50*/  CS2R R52, SRZ ;  /* 0x0000000000347805 */ /* 0x000fd2000001ff00 */
[----:B------:R-:W2:Y:S04]  /*3b60*/  @P0 LDG.E.EL.64 R128, desc[UR4][R14.64+-0x58] ;  /* 0xffffa8040e800981 */ /* 0x000ea8000c2e1b00 */
[----:B------:R-:W3:Y:S04]  /*3b70*/  @P0 LDG.E.EL.64 R126, desc[UR4][R10.64+-0x58] ;  /* 0xffffa8040a7e0981 */ /* 0x000ee8000c2e1b00 */
[----:B------:R-:W4:Y:S04]  /*3b80*/  @P0 LDG.E.EL.64 R130, desc[UR4][R8.64+-0x58] ;  /* 0xffffa80408820981 */ /* 0x000f28000c2e1b00 */
[----:B------:R0:W5:Y:S04]  /*3b90*/  @P0 LDG.E.EL.64 R48, desc[UR4][R38.64] ;  /* 0x0000000426300981 */ /* 0x000168000c2e1b00 */
[----:B------:R1:W5:Y:S04]  /*3ba0*/  @P0 LDG.E.EL.64 R52, desc[UR4][R46.64] ;  /* 0x000000042e340981 */ /* 0x000368000c2e1b00 */
[----:B------:R-:W5:Y:S01]  /*3bb0*/  @P0 LDG.E.EL.64 R18, desc[UR4][R6.64+-0x58] ;  /* 0xffffa80406120981 */ /* 0x000f62000c2e1b00 */
[----:B------:R-:W-:Y:S01]  /*3bc0*/  ISETP.NE.AND P5, PT, R144, RZ, PT ;  /* 0x000000ff9000720c */ /* 0x000fe20003fa5270 */
[--C-:B------:R-:W-:Y:S01]  /*3bd0*/  IMAD.IADD R133, R17, 0x1, R146.reuse ;  /* 0x0000000111857824 */ /* 0x100fe200078e0292 */
[----:B------:R-:W-:Y:S01]  /*3be0*/  CS2R R16, SRZ ;  /* 0x0000000000107805 */ /* 0x000fe2000001ff00 */
[----:B------:R-:W-:Y:S01]  /*3bf0*/  IMAD.IADD R135, R33, 0x1, R146 ;  /* 0x0000000121877824 */ /* 0x000fe200078e0292 */
[----:B0-----:R-:W-:-:S02]  /*3c00*/  CS2R R38, SRZ ;  /* 0x0000000000267805 */ /* 0x001fc4000001ff00 */
[----:B-1----:R-:W-:Y:S01]  /*3c10*/  CS2R R46, SRZ ;  /* 0x00000000002e7805 */ /* 0x002fe2000001ff00 */
        /* <DEDUP_REMOVED lines=16> */
[----:B------:R-:W-:Y:S02]  /*3d20*/  CS2R R52, SRZ ;  /* 0x0000000000347805 */ /* 0x000fe4000001ff00 */
[----:B------:R-:W-:-:S07]  /*3d30*/  CS2R R18, SRZ ;  /* 0x0000000000127805 */ /* 0x000fce000001ff00 */
[----:B------:R-:W2:Y:S04]  /*3d40*/  @P0 LDG.E.EL.64 R48, desc[UR4][R14.64+-0x58] ;  /* 0xffffa8040e300981 */ /* 0x000ea8000c2e1b00 */
[----:B------:R-:W3:Y:S04]  /*3d50*/  @P0 LDG.E.EL.64 R16, desc[UR4][R6.64+-0x58] ;  /* 0xffffa80406100981 */ /* 0x000ee8000c2e1b00 */
[----:B------:R-:W4:Y:S04]  /*3d60*/  @P0 LDG.E.EL.64 R38, desc[UR4][R10.64+-0x58] ;  /* 0xffffa8040a260981 */ /* 0x000f28000c2e1b00 */
[----:B------:R2:W5:Y:S04]  /*3d70*/  @P0 LDG.E.EL.64 R52, desc[UR4][R132.64] ;  /* 0x0000000484340981 */ /* 0x000568000c2e1b00 */
[----:B------:R0:W5:Y:S04]  /*3d80*/  @P0 LDG.E.EL.64 R46, desc[UR4][R134.64] ;  /* 0x00000004862e0981 */ /* 0x000168000c2e1b00 */
[----:B------:R-:W5:Y:S01]  /*3d90*/  @P0 LDG.E.EL.64 R18, desc[UR4][R8.64+-0x58] ;  /* 0xffffa80408120981 */ /* 0x000f62000c2e1b00 */
[----:B------:R-:W-:-:S06]  /*3da0*/  FADD R141, R141, 0.0010000000474974513054 ;  /* 0x3a83126f8d8d7421 */ /* 0x000fcc0000000000 */
[----:B------:R-:W1:Y:S01]  /*3db0*/  MUFU.SQRT R141, R141 ;  /* 0x0000008d008d7308 */ /* 0x000e620000002000 */
[----:B------:R-:W-:Y:S01]  /*3dc0*/  @!P2 FMUL R100, R100, 16777216 ;  /* 0x4b8000006464a820 */ /* 0x000fe20000400000 */
[----:B------:R-:W-:Y:S01]  /*3dd0*/  @!P2 FMUL R97, R97, 16777216 ;  /* 0x4b8000006161a820 */ /* 0x000fe20000400000 */
[----:B-1----:R-:W-:Y:S01]  /*3de0*/  FSETP.GEU.AND P2, PT, R141, 1.175494350822287508e-38, PT ;  /* 0x008000008d00780b */ /* 0x002fe20003f4e000 */
[----:B------:R-:W-:Y:S01]  /*3df0*/  @!P3 FMUL R102, R102, 16777216 ;  /* 0x4b8000006666b820 */ /* 0x000fe20000400000 */
[----:B------:R-:W-:Y:S01]  /*3e00*/  @!P3 FMUL R101, R101, 16777216 ;  /* 0x4b8000006565b820 */ /* 0x000fe20000400000 */
[----:B------:R-:W-:Y:S01]  /*3e10*/  ISETP.NE.AND P3, PT, R142, RZ, PT ;  /* 0x000000ff8e00720c */ /* 0x000fe20003f65270 */
[----:B------:R-:W-:Y:S01]  /*3e20*/  @!P4 FMUL R104, R104, 16777216 ;  /* 0x4b8000006868c820 */ /* 0x000fe20000400000 */
[----:B------:R-:W-:Y:S01]  /*3e30*/  @!P4 FMUL R103, R103, 16777216 ;  /* 0x4b8000006767c820 */ /* 0x000fe20000400000 */
[----:B--2---:R-:W-:Y:S02]  /*3e40*/  SEL R133, R48, RZ, P0 ;  /* 0x000000ff30857207 */ /* 0x004fe40000000000 */
[----:B0-----:R-:W-:-:S02]  /*3e50*/  SEL R134, R49, RZ, P0 ;  /* 0x000000ff31867207 */ /* 0x001fc40000000000 */
[----:B---3--:R-:W-:Y:S01]  /*3e60*/  SEL R49, R16, RZ, P0 ;  /* 0x000000ff10317207 */ /* 0x008fe20000000000 */
[----:B------:R-:W-:Y:S01]  /*3e70*/  FADD R16, R136, 0.0010000000474974513054 ;  /* 0x3a83126f88107421 */ /* 0x000fe20000000000 */
[----:B------:R-:W-:Y:S01]  /*3e80*/  SEL R132, R17, RZ, P0 ;  /* 0x000000ff11847207 */ /* 0x000fe20000000000 */
[----:B------:R-:W-:Y:S02]  /*3e90*/  FADD R17, R133, 0.0010000000474974513054 ;  /* 0x3a83126f85117421 */ /* 0x000fe40000000000 */
[----:B------:R-:W0:Y:S01]  /*3ea0*/  MUFU.SQRT R149, R16 ;  /* 0x0000001000957308 */ /* 0x000e220000002000 */
[----:B----4-:R-:W-:Y:S02]  /*3eb0*/  SEL R131, R38, RZ, P0 ;  /* 0x000000ff26837207 */ /* 0x010fe40000000000 */
[----:B------:R-:W-:Y:S02]  /*3ec0*/  SEL R48, R39, RZ, P0 ;  /* 0x000000ff27307207 */ /* 0x000fe40000000000 */
[----:B-----5:R-:W-:-:S03]  /*3ed0*/  SEL R52, R52, RZ, P0 ;  /* 0x000000ff34347207 */ /* 0x020fc60000000000 */
[----:B------:R-:W1:Y:S01]  /*3ee0*/  MUFU.SQRT R140, R17 ;  /* 0x00000011008c7308 */ /* 0x000e620000002000 */
[----:B------:R-:W-:Y:S02]  /*3ef0*/  SEL R53, R53, RZ, P0 ;  /* 0x000000ff35357207 */ /* 0x000fe40000000000 */
[----:B------:R-:W-:Y:S02]  /*3f00*/  SEL R46, R46, RZ, P0 ;  /* 0x000000ff2e2e7207 */ /* 0x000fe40000000000 */
[----:B------:R-:W-:Y:S02]  /*3f10*/  SEL R47, R47, RZ, P0 ;  /* 0x000000ff2f2f7207 */ /* 0x000fe40000000000 */
[----:B------:R-:W-:Y:S02]  /*3f20*/  SEL R38, R18, RZ, P0 ;  /* 0x000000ff12267207 */ /* 0x000fe40000000000 */
[----:B------:R-:W-:Y:S02]  /*3f30*/  SEL R39, R19, RZ, P0 ;  /* 0x000000ff13277207 */ /* 0x000fe40000000000 */
[----:B------:R-:W-:-:S02]  /*3f40*/  FSETP.GT.AND P0, PT, R141, 8.50705917302346158658e+37, PT ;  /* 0x7e8000008d00780b */ /* 0x000fc40003f04000 */
[----:B------:R-:W-:Y:S02]  /*3f50*/  P2R R18, PR, RZ, 0x4 ;  /* 0x00000004ff127803 */ /* 0x000fe40000000000 */
[----:B0-----:R-:W-:Y:S02]  /*3f60*/  FSETP.GEU.AND P2, PT, R149, 1.175494350822287508e-38, PT ;  /* 0x008000009500780b */ /* 0x001fe40003f4e000 */
[----:B-1----:R-:W-:Y:S02]  /*3f70*/  FSETP.GEU.AND P5, PT, R140, 1.175494350822287508e-38, PT ;  /* 0x008000008c00780b */ /* 0x002fe40003fae000 */
[----:B------:R-:W-:Y:S02]  /*3f80*/  FSEL R152, R51, 1, P0 ;  /* 0x3f80000033987808 */ /* 0x000fe40000000000 */
[----:B------:R-:W-:-:S03]  /*3f90*/  P2R R16, PR, RZ, 0x4 ;  /* 0x00000004ff107803 */ /* 0x000fc60000000000 */
[----:B------:R-:W-:Y:S01]  /*3fa0*/  @P0 FMUL R141, R141, 0.25 ;  /* 0x3e8000008d8d0820 */ /* 0x000fe20000400000 */
[----:B------:R-:W-:Y:S02]  /*3fb0*/  FSETP.GT.AND P0, PT, R149, 8.50705917302346158658e+37, PT ;  /* 0x7e8000009500780b */ /* 0x000fe40003f04000 */
[----:B------:R-:W-:Y:S02]  /*3fc0*/  P2R R155, PR, RZ, 0x20 ;  /* 0x00000020ff9b7803 */ /* 0x000fe40000000000 */
[----:B------:R-:W-:-:S04]  /*3fd0*/  ISETP.NE.AND P5, PT, R16, RZ, PT ;  /* 0x000000ff1000720c */ /* 0x000fc80003fa5270 */
[----:B------:R-:W-:Y:S02]  /*3fe0*/  P2R R153, PR, RZ, 0x20 ;  /* 0x00000020ff997803 */ /* 0x000fe40000000000 */
[----:B------:R-:W-:Y:S01]  /*3ff0*/  ISETP.NE.AND P5, PT, R18, RZ, PT ;  /* 0x000000ff1200720c */ /* 0x000fe20003fa5270 */
[----:B------:R-:W-:Y:S01]  /*4000*/  FADD R18, R134, 0.0010000000474974513054 ;  /* 0x3a83126f86127421 */ /* 0x000fe20000000000 */
[----:B------:R-:W-:Y:S01]  /*4010*/  FSEL R154, R51, 1, P0 ;  /* 0x3f800000339a7808 */ /* 0x000fe20000000000 */
[----:B------:R-:W-:Y:S01]  /*4020*/  @P0 FMUL R149, R149, 0.25 ;  /* 0x3e80000095950820 */ /* 0x000fe20000400000 */
[----:B------:R-:W-:Y:S01]  /*4030*/  FSETP.GT.AND P0, PT, R140, 8.50705917302346158658e+37, PT ;  /* 0x7e8000008c00780b */ /* 0x000fe20003f04000 */
[----:B------:R-:W0:Y:S03]  /*4040*/  MUFU.SQRT R139, R18 ;  /* 0x00000012008b7308 */ /* 0x000e260000002000 */
[----:B------:R-:W-:-:S09]  /*4050*/  FSEL R133, R51, 1, P0 ;  /* 0x3f80000033857808 */ /* 0x000fd20000000000 */
[----:B------:R-:W-:Y:S01]  /*4060*/  @P0 FMUL R140, R140, 0.25 ;  /* 0x3e8000008c8c0820 */ /* 0x000fe20000400000 */
[C---:B0-----:R-:W-:Y:S02]  /*4070*/  FSETP.GT.AND P0, PT, R139.reuse, 8.50705917302346158658e+37, PT ;  /* 0x7e8000008b00780b */ /* 0x041fe40003f04000 */
[----:B------:R-:W-:Y:S02]  /*4080*/  FSETP.GEU.AND P4, PT, R139, 1.175494350822287508e-38, PT ;  /* 0x008000008b00780b */ /* 0x000fe40003f8e000 */
[----:B------:R-:W-:Y:S02]  /*4090*/  FSEL R134, R51, 1, P0 ;  /* 0x3f80000033867808 */ /* 0x000fe40000000000 */
[----:B------:R-:W-:-:S07]  /*40a0*/  CS2R R16, SRZ ;  /* 0x0000000000107805 */ /* 0x000fce000001ff00 */
[----:B------:R-:W-:Y:S01]  /*40b0*/  @P0 FMUL R139, R139, 0.25 ;  /* 0x3e8000008b8b0820 */ /* 0x000fe20000400000 */
[----:B------:R-:W-:-:S13]  /*40c0*/  PLOP3.LUT P0, PT, P3, P1, PT, 0x80, 0x0 ;  /* 0x000000000000781c */ /* 0x000fda0001f03070 */
[----:B------:R0:W2:Y:S01]  /*40d0*/  @P0 LDG.E.EL.64 R16, desc[UR4][R14.64+-0x58] ;  /* 0xffffa8040e100981 */ /* 0x0000a2000c2e1b00 */
[----:B------:R-:W-:Y:S01]  /*40e0*/  @!P6 FMUL R96, R96, 16777216 ;  /* 0x4b8000006060e820 */ /* 0x000fe20000400000 */
[----:B------:R-:W-:Y:S01]  /*40f0*/  @!P6 FMUL R95, R95, 16777216 ;  /* 0x4b8000005f5fe820 */ /* 0x000fe20000400000 */
[----:B0-----:R-:W-:Y:S01]  /*4100*/  FADD R14, R147, 0.0010000000474974513054 ;  /* 0x3a83126f930e7421 */ /* 0x001fe20000000000 */
[----:B------:R-:W-:-:S03]  /*4110*/  FADD R15, R148, 0.0010000000474974513054 ;  /* 0x3a83126f940f7421 */ /* 0x000fc60000000000 */
[----:B------:R-:W0:Y:S08]  /*4120*/  MUFU.SQRT R147, R14 ;  /* 0x0000000e00937308 */ /* 0x000e300000002000 */
[----:B------:R-:W1:Y:S01]  /*4130*/  MUFU.SQRT R148, R15 ;  /* 0x0000000f00947308 */ /* 0x000e620000002000 */
[----:B------:R-:W-:Y:S02]  /*4140*/  P2R R19, PR, RZ, 0x20 ;  /* 0x00000020ff137803 */ /* 0x000fe40000000000 */
[----:B0-----:R-:W-:-:S04]  /*4150*/  FSETP.GEU.AND P5, PT, R147, 1.175494350822287508e-38, PT ;  /* 0x008000009300780b */ /* 0x001fc80003fae000 */
[----:B------:R-:W-:Y:S02]  /*4160*/  P2R R14, PR, RZ, 0x20 ;  /* 0x00000020ff0e7803 */ /* 0x000fe40000000000 */
[----:B-1----:R-:W-:-:S04]  /*4170*/  FSETP.GT.AND P5, PT, R148, 8.50705917302346158658e+37, PT ;  /* 0x7e8000009400780b */ /* 0x002fc80003fa4000 */
[----:B------:R-:W-:Y:S01]  /*4180*/  FSEL R151, R51, 1, P5 ;  /* 0x3f80000033977808 */ /* 0x000fe20002800000 */
[----:B------:R-:W-:Y:S01]  /*4190*/  IMAD.IADD R15, R61, 0x1, R146 ;  /* 0x000000013d0f7824 */ /* 0x000fe200078e0292 */
[----:B------:R-:W-:Y:S01]  /*41a0*/  MUFU.RCP R18, R111 ;  /* 0x0000006f00127308 */ /* 0x000fe20000001000 */
        /* <DEDUP_REMOVED lines=11> */
[----:B------:R-:W-:Y:S02]  /*4260*/  FSETP.GEU.AND P2, PT, R137, 1.175494350822287508e-38, PT ;  /* 0x008000008900780b */ /* 0x000fe40003f4e000 */
[----:B------:R-:W-:Y:S01]  /*4270*/  FSEL R136, R51, 1, P6 ;  /* 0x3f80000033887808 */ /* 0x000fe20003000000 */
[----:B------:R-:W-:Y:S01]  /*4280*/  @P6 FMUL R137, R137, 0.25 ;  /* 0x3e80000089896820 */ /* 0x000fe20000400000 */
[----:B------:R-:W-:-:S04]  /*4290*/  FSETP.GT.AND P6, PT, R147, 8.50705917302346158658e+37, PT ;  /* 0x7e8000009300780b */ /* 0x000fc80003fc4000 */
[----:B------:R-:W-:-:S09]  /*42a0*/  FSEL R150, R51, 1, P6 ;  /* 0x3f80000033967808 */ /* 0x000fd20003000000 */
[----:B------:R-:W-:Y:S01]  /*42b0*/  @P6 FMUL R147, R147, 0.25 ;  /* 0x3e80000093936820 */ /* 0x000fe20000400000 */
[C---:B------:R-:W-:Y:S01]  /*42c0*/  FSETP.GEU.AND P6, PT, R148.reuse, 1.175494350822287508e-38, PT ;  /* 0x008000009400780b */ /* 0x040fe20003fce000 */
        /* <DEDUP_REMOVED lines=8> */
[----:B------:R-:W0:-:S12]  /*4350*/  MUFU.RCP R19, R106 ;  /* 0x0000006a00137308 */ /* 0x000e180000001000 */
[----:B------:R-:W-:Y:S01]  /*4360*/  @!P5 FMUL R140, R140, 16777216 ;  /* 0x4b8000008c8cd820 */ /* 0x000fe20000400000 */
[----:B------:R-:W-:Y:S01]  /*4370*/  @!P5 FMUL R133, R133, 16777216 ;  /* 0x4b8000008585d820 */ /* 0x000fe20000400000 */
[----:B------:R-:W-:Y:S01]  /*4380*/  ISETP.NE.AND P5, PT, R14, RZ, PT ;  /* 0x000000ff0e00720c */ /* 0x000fe20003fa5270 */
[----:B------:R-:W-:Y:S01]  /*4390*/  IMAD.WIDE R14, R15, 0x4, R12 ;  /* 0x000000040f0e7825 */ /* 0x000fe200078e020c */
[----:B------:R-:W-:-:S06]  /*43a0*/  CS2R R12, SRZ ;  /* 0x00000000000c7805 */ /* 0x000fcc000001ff00 */
[----:B------:R1:W2:Y:S01]  /*43b0*/  @P0 LDG.E.EL.64 R12, desc[UR4][R14.64] ;  /* 0x000000040e0c0981 */ /* 0x0002a2000c2e1b00 */
[----:B------:R-:W-:Y:S01]  /*43c0*/  IMAD.IADD R17, R29, 0x1, R146 ;  /* 0x000000011d117824 */ /* 0x000fe200078e0292 */
[----:B-1----:R-:W1:Y:S03]  /*43d0*/  MUFU.RCP R15, R110 ;  /* 0x0000006e000f7308 */ /* 0x002e660000001000 */
[----:B------:R-:W-:Y:S01]  /*43e0*/  IMAD.WIDE R16, R17, 0x4, R4 ;  /* 0x0000000411107825 */ /* 0x000fe200078e0204 */
[----:B------:R-:W-:-:S03]  /*43f0*/  CS2R R4, SRZ ;  /* 0x0000000000047805 */ /* 0x000fc6000001ff00 */
[----:B------:R-:W-:Y:S01]  /*4400*/  @!P3 FMUL R138, R138, 16777216 ;  /* 0x4b8000008a8ab820 */ /* 0x000fe20000400000 */
[----:B------:R-:W-:Y:S01]  /*4410*/  @!P3 FMUL R135, R135, 16777216 ;  /* 0x4b8000008787b820 */ /* 0x000fe20000400000 */
[----:B------:R-:W-:Y:S01]  /*4420*/  ISETP.NE.AND P3, PT, R145, RZ, PT ;  /* 0x000000ff9100720c */ /* 0x000fe20003f65270 */
[----:B0-----:R-:W-:Y:S01]  /*4430*/  FMUL R145, R19, R114 ;  /* 0x0000007213917220 */ /* 0x001fe20000400000 */
[----:B------:R-:W-:Y:S01]  /*4440*/  FMUL R114, R18, R113 ;  /* 0x0000007112727220 */ /* 0x000fe20000400000 */
[----:B------:R0:W3:Y:S01]  /*4450*/  @P0 LDG.E.EL.64 R4, desc[UR4][R16.64] ;  /* 0x0000000410040981 */ /* 0x0000e2000c2e1b00 */
[----:B------:R-:W-:Y:S01]  /*4460*/  CS2R R18, SRZ ;  /* 0x0000000000127805 */ /* 0x000fe2000001ff00 */
[----:B-1----:R-:W-:Y:S01]  /*4470*/  FMUL R113, R15, R112 ;  /* 0x000000700f717220 */ /* 0x002fe20000400000 */
[----:B------:R-:W-:-:S04]  /*4480*/  CS2R R14, SRZ ;  /* 0x00000000000e7805 */ /* 0x000fc8000001ff00 */
[----:B------:R-:W4:Y:S01]  /*4490*/  @P0 LDG.E.EL.64 R18, desc[UR4][R10.64+-0x58] ;  /* 0xffffa8040a120981 */ /* 0x000f22000c2e1b00 */
[----:B0-----:R-:W-:-:S03]  /*44a0*/  CS2R R16, SRZ ;  /* 0x0000000000107805 */ /* 0x001fc6000001ff00 */
[----:B------:R-:W5:Y:S04]  /*44b0*/  @P0 LDG.E.EL.64 R14, desc[UR4][R6.64+-0x58] ;  /* 0xffffa804060e0981 */ /* 0x000f68000c2e1b00 */
[----:B------:R0:W5:Y:S01]  /*44c0*/  @P0 LDG.E.EL.64 R16, desc[UR4][R8.64+-0x58] ;  /* 0xffffa80408100981 */ /* 0x000162000c2e1b00 */
[----:B------:R-:W1:Y:S01]  /*44d0*/  MUFU.RCP R98, R98 ;  /* 0x0000006200627308 */ /* 0x000e620000001000 */
[----:B------:R-:W-:Y:S01]  /*44e0*/  @!P5 FMUL R147, R147, 16777216 ;  /* 0x4b8000009393d820 */ /* 0x000fe20000400000 */
[----:B------:R-:W-:Y:S01]  /*44f0*/  @!P5 FMUL R150, R150, 16777216 ;  /* 0x4b8000009696d820 */ /* 0x000fe20000400000 */
[----:B------:R-:W-:Y:S01]  /*4500*/  ISETP.GE.AND P5, PT, R0, 0x40, PT ;  /* 0x000000400000780c */ /* 0x000fe20003fa6270 */
[----:B-1----:R-:W-:Y:S01]  /*4510*/  FMUL R99, R98, R99 ;  /* 0x0000006362637220 */ /* 0x002fe20000400000 */
[----:B0-----:R-:W-:-:S02]  /*4520*/  IMAD.IADD R9, R20, 0x1, R37 ;  /* 0x0000000114097824 */ /* 0x001fc400078e0225 */
[----:B------:R-:W-:Y:S01]  /*4530*/  @!P2 FMUL R137, R137, 16777216 ;  /* 0x4b8000008989a820 */ /* 0x000fe20000400000 */
[----:B------:R-:W-:Y:S01]  /*4540*/  @!P2 FMUL R136, R136, 16777216 ;  /* 0x4b8000008888a820 */ /* 0x000fe20000400000 */
[----:B------:R-:W-:Y:S01]  /*4550*/  ISETP.LT.AND P2, PT, R26, 0x16, !P5 ;  /* 0x000000161a00780c */ /* 0x000fe20006f41270 */
[----:B------:R-:W-:-:S03]  /*4560*/  IMAD.WIDE R8, R9, 0x4, R2 ;  /* 0x0000000409087825 */ /* 0x000fc600078e0202 */
[----:B------:R-:W-:Y:S01]  /*4570*/  ISETP.LT.AND P2, PT, R32, 0x160, P2 ;  /* 0x000001602000780c */ /* 0x000fe20001741270 */
[----:B------:R-:W-:Y:S01]  /*4580*/  IMAD.IADD R11, R26, 0x1, R37 ;  /* 0x000000011a0b7824 */ /* 0x000fe200078e0225 */
[----:B------:R-:W-:-:S03]  /*4590*/  CS2R R6, SRZ ;  /* 0x0000000000067805 */ /* 0x000fc6000001ff00 */
[----:B------:R-:W-:-:S08]  /*45a0*/  IMAD.WIDE R10, R11, 0x4, R2 ;  /* 0x000000040b0a7825 */ /* 0x000fd000078e0202 */
[----:B------:R-:W5:Y:S01]  /*45b0*/  @P2 LDG.E.EL.64 R6, desc[UR4][R10.64] ;  /* 0x000000040a062981 */ /* 0x000f62000c2e1b00 */
        /* <DEDUP_REMOVED lines=10> */
[----:B------:R-:W-:-:S04]  /*4660*/  ISETP.LT.AND P0, PT, R20, 0x16, !P5 ;  /* 0x000000161400780c */ /* 0x000fc80006f01270 */
[----:B------:R-:W-:Y:S02]  /*4670*/  ISETP.LT.AND P0, PT, R32, 0x160, P0 ;  /* 0x000001602000780c */ /* 0x000fe40000701270 */
[----:B------:R-:W-:-:S11]  /*4680*/  CS2R R4, SRZ ;  /* 0x0000000000047805 */ /* 0x000fd6000001ff00 */
[----:B------:R0:W2:Y:S01]  /*4690*/  @P0 LDG.E.EL.64 R4, desc[UR4][R8.64] ;  /* 0x0000000408040981 */ /* 0x0000a2000c2e1b00 */
[----:B------:R-:W1:Y:S01]  /*46a0*/  MUFU.RCP R96, R96 ;  /* 0x0000006000607308 */ /* 0x000e620000001000 */
[----:B0-----:R-:W-:-:S04]  /*46b0*/  IMAD.IADD R9, R20, 0x1, R35 ;  /* 0x0000000114097824 */ /* 0x001fc800078e0223 */
[----:B------:R-:W-:Y:S01]  /*46c0*/  IMAD.WIDE R8, R9, 0x4, R2 ;  /* 0x0000000409087825 */ /* 0x000fe200078e0202 */
[----:B------:R-:W-:-:S03]  /*46d0*/  SEL R37, R6, RZ, P2 ;  /* 0x000000ff06257207 */ /* 0x000fc60001000000 */
[----:B-1----:R-:W-:Y:S01]  /*46e0*/  FMUL R153, R96, R95 ;  /* 0x0000005f60997220 */ /* 0x002fe20000400000 */
[----:B------:R-:W-:Y:S02]  /*46f0*/  SEL R96, R7, RZ, P2 ;  /* 0x000000ff07607207 */ /* 0x000fe40001000000 */
[C---:B------:R-:W-:Y:S01]  /*4700*/  ISETP.LT.AND P2, PT, R26.reuse, 0x16, P3 ;  /* 0x000000161a00780c */ /* 0x040fe20001f41270 */
[----:B------:R-:W-:Y:S01]  /*4710*/  IMAD.IADD R11, R26, 0x1, R35 ;  /* 0x000000011a0b7824 */ /* 0x000fe200078e0223 */
[----:B------:R-:W-:-:S03]  /*4720*/  CS2R R6, SRZ ;  /* 0x0000000000067805 */ /* 0x000fc6000001ff00 */
[----:B------:R-:W-:-:S08]  /*4730*/  IMAD.WIDE R10, R11, 0x4, R2 ;  /* 0x000000040b0a7825 */ /* 0x000fd000078e0202 */
[----:B------:R-:W3:Y:S01]  /*4740*/  @P2 LDG.E.EL.64 R6, desc[UR4][R10.64] ;  /* 0x000000040a062981 */ /* 0x000ee2000c2e1b00 */
[----:B--2---:R-:W-:Y:S02]  /*4750*/  SEL R14, R4, RZ, P0 ;  /* 0x000000ff040e7207 */ /* 0x004fe40000000000 */
[----:B------:R-:W-:Y:S02]  /*4760*/  SEL R19, R5, RZ, P0 ;  /* 0x000000ff05137207 */ /* 0x000fe40000000000 */
[----:B------:R-:W-:Y:S02]  /*4770*/  ISETP.LT.AND P0, PT, R20, 0x16, P3 ;  /* 0x000000161400780c */ /* 0x000fe40001f01270 */
[----:B------:R-:W-:-:S11]  /*4780*/  CS2R R4, SRZ ;  /* 0x0000000000047805 */ /* 0x000fd6000001ff00 */
[----:B------:R0:W2:Y:S01]  /*4790*/  @P0 LDG.E.EL.64 R4, desc[UR4][R8.64] ;  /* 0x0000000408040981 */ /* 0x0000a2000c2e1b00 */
[----:B------:R-:W1:Y:S01]  /*47a0*/  MUFU.RCP R100, R100 ;  /* 0x0000006400647308 */ /* 0x000e620000001000 */
[----:B------:R-:W-:Y:S01]  /*47b0*/  @!P4 FMUL R139, R139, 16777216 ;  /* 0x4b8000008b8bc820 */ /* 0x000fe20000400000 */
[----:B------:R-:W-:Y:S01]  /*47c0*/  @!P4 FMUL R134, R134, 16777216 ;  /* 0x4b8000008686c820 */ /* 0x000fe20000400000 */
[----:B------:R-:W-:Y:S01]  /*47d0*/  @!P6 FMUL R148, R148, 16777216 ;  /* 0x4b8000009494e820 */ /* 0x000fe20000400000 */
[----:B------:R-:W-:Y:S01]  /*47e0*/  @!P6 FMUL R151, R151, 16777216 ;  /* 0x4b8000009797e820 */ /* 0x000fe20000400000 */
[----:B------:R-:W-:-:S03]  /*47f0*/  ISETP.NE.AND P4, PT, R144, RZ, PT ;  /* 0x000000ff9000720c */ /* 0x000fc60003f85270 */
[----:B------:R-:W4:Y:S01]  /*4800*/  MUFU.RCP R102, R102 ;  /* 0x0000006600667308 */ /* 0x000f220000001000 */
[----:B------:R-:W-:Y:S01]  /*4810*/  ISETP.NE.AND P6, PT, R143, RZ, PT ;  /* 0x000000ff8f00720c */ /* 0x000fe20003fc5270 */
[----:B-1----:R-:W-:Y:S01]  /*4820*/  FMUL R143, R100, R97 ;  /* 0x00000061648f7220 */ /* 0x002fe20000400000 */
[----:B0-----:R-:W-:Y:S02]  /*4830*/  CS2R R8, SRZ ;  /* 0x0000000000087805 */ /* 0x001fe4000001ff00 */
[----:B---3--:R-:W-:Y:S01]  /*4840*/  SEL R95, R6, RZ, P2 ;  /* 0x000000ff065f7207 */ /* 0x008fe20001000000 */
[----:B----4-:R-:W-:Y:S01]  /*4850*/  FMUL R112, R102, R101 ;  /* 0x0000006566707220 */ /* 0x010fe20000400000 */
[----:B------:R-:W-:Y:S02]  /*4860*/  SEL R102, R7, RZ, P2 ;  /* 0x000000ff07667207 */ /* 0x000fe40001000000 */
[----:B------:R-:W-:Y:S02]  /*4870*/  ISETP.LT.AND P2, PT, R26, 0x16, P4 ;  /* 0x000000161a00780c */ /* 0x000fe40002741270 */
[----:B--2---:R-:W-:-:S02]  /*4880*/  SEL R35, R4, RZ, P0 ;  /* 0x000000ff04237207 */ /* 0x004fc40000000000 */
[----:B------:R-:W-:Y:S02]  /*4890*/  SEL R100, R5, RZ, P0 ;  /* 0x000000ff05647207 */ /* 0x000fe40000000000 */
[C---:B------:R-:W-:Y:S01]  /*48a0*/  ISETP.LT.AND P0, PT, R20.reuse, 0x16, P4 ;  /* 0x000000161400780c */ /* 0x040fe20002701270 */
[----:B------:R-:W-:-:S04]  /*48b0*/  IMAD.IADD R5, R20, 0x1, R33 ;  /* 0x0000000114057824 */ /* 0x000fc800078e0221 */
[----:B------:R-:W-:Y:S01]  /*48c0*/  IMAD.WIDE R10, R5, 0x4, R2 ;  /* 0x00000004050a7825 */ /* 0x000fe200078e0202 */
[----:B------:R-:W-:-:S03]  /*48d0*/  CS2R R4, SRZ ;  /* 0x0000000000047805 */ /* 0x000fc6000001ff00 */
[----:B------:R-:W-:-:S04]  /*48e0*/  IMAD.IADD R33, R26, 0x1, R33 ;  /* 0x000000011a217824 */ /* 0x000fc800078e0221 */
[----:B------:R0:W2:Y:S01]  /*48f0*/  @P0 LDG.E.EL.64 R8, desc[UR4][R10.64] ;  /* 0x000000040a080981 */ /* 0x0000a2000c2e1b00 */
[----:B------:R-:W-:-:S05]  /*4900*/  IMAD.WIDE R32, R33, 0x4, R2 ;  /* 0x0000000421207825 */ /* 0x000fca00078e0202 */
[----:B------:R-:W3:Y:S01]  /*4910*/  @P2 LDG.E.EL.64 R4, desc[UR4][R32.64] ;  /* 0x0000000420042981 */ /* 0x000ee2000c2e1b00 */
[----:B------:R-:W1:Y:S01]  /*4920*/  MUFU.RCP R104, R104 ;  /* 0x0000006800687308 */ /* 0x000e620000001000 */
[----:B------:R-:W-:Y:S01]  /*4930*/  ISETP.NE.AND P5, PT, R142, RZ, PT ;  /* 0x000000ff8e00720c */ /* 0x000fe20003fa5270 */
[----:B0-----:R-:W-:Y:S01]  /*4940*/  IMAD.IADD R11, R20, 0x1, R29 ;  /* 0x00000001140b7824 */ /* 0x001fe200078e021d */
[----:B------:R-:W-:Y:S01]  /*4950*/  CS2R R6, SRZ ;  /* 0x0000000000067805 */ /* 0x000fe2000001ff00 */
[----:B-1----:R-:W-:Y:S02]  /*4960*/  FMUL R111, R104, R103 ;  /* 0x00000067686f7220 */ /* 0x002fe40000400000 */
[----:B------:R-:W-:Y:S01]  /*4970*/  IMAD.WIDE R10, R11, 0x4, R2 ;  /* 0x000000040b0a7825 */ /* 0x000fe200078e0202 */
[----:B--2---:R-:W-:Y:S02]  /*4980*/  SEL R104, R8, RZ, P0 ;  /* 0x000000ff08687207 */ /* 0x004fe40000000000 */
[----:B------:R-:W-:-:S02]  /*4990*/  SEL R97, R9, RZ, P0 ;  /* 0x000000ff09617207 */ /* 0x000fc40000000000 */
[----:B------:R-:W-:Y:S01]  /*49a0*/  ISETP.LT.AND P0, PT, R20, 0x16, P5 ;  /* 0x000000161400780c */ /* 0x000fe20002f01270 */
[----:B------:R-:W-:Y:S01]  /*49b0*/  IMAD.IADD R9, R26, 0x1, R29 ;  /* 0x000000011a097824 */ /* 0x000fe200078e021d */
[----:B---3--:R-:W-:Y:S02]  /*49c0*/  SEL R29, R4, RZ, P2 ;  /* 0x000000ff041d7207 */ /* 0x008fe40001000000 */
[----:B------:R-:W-:Y:S02]  /*49d0*/  SEL R5, R5, RZ, P2 ;  /* 0x000000ff05057207 */ /* 0x000fe40001000000 */
[----:B------:R-:W-:Y:S01]  /*49e0*/  ISETP.LT.AND P2, PT, R26, 0x16, P5 ;  /* 0x000000161a00780c */ /* 0x000fe20002f41270 */
[----:B------:R-:W-:Y:S01]  /*49f0*/  IMAD.WIDE R8, R9, 0x4, R2 ;  /* 0x0000000409087825 */ /* 0x000fe200078e0202 */
[----:B------:R-:W-:-:S05]  /*4a00*/  CS2R R2, SRZ ;  /* 0x0000000000027805 */ /* 0x000fca000001ff00 */
[----:B------:R-:W2:Y:S06]  /*4a10*/  @P0 LDG.E.EL.64 R6, desc[UR4][R10.64] ;  /* 0x000000040a060981 */ /* 0x000eac000c2e1b00 */
[----:B------:R0:W3:Y:S01]  /*4a20*/  @P2 LDG.E.EL.64 R2, desc[UR4][R8.64] ;  /* 0x0000000408022981 */ /* 0x0000e2000c2e1b00 */
[----:B------:R-:W1:Y:S08]  /*4a30*/  MUFU.RCP R147, R147 ;  /* 0x0000009300937308 */ /* 0x000e700000001000 */
[----:B------:R-:W4:Y:S01]  /*4a40*/  MUFU.RCP R148, R148 ;  /* 0x0000009400947308 */ /* 0x000f220000001000 */
[----:B------:R-:W-:-:S07]  /*4a50*/  FADD R108, R108, -R115 ;  /* 0x800000736c6c7221 */ /* 0x000fce0000000000 */
[----:B------:R-:W5:Y:S01]  /*4a60*/  MUFU.RCP R141, R141 ;  /* 0x0000008d008d7308 */ /* 0x000f620000001000 */
[----:B-1----:R-:W-:-:S07]  /*4a70*/  FMUL R101, R147, R150 ;  /* 0x0000009693657220 */ /* 0x002fce0000400000 */
[----:B------:R-:W1:Y:S01]  /*4a80*/  MUFU.RCP R149, R149 ;  /* 0x0000009500957308 */ /* 0x000e620000001000 */
[----:B----4-:R-:W-:-:S07]  /*4a90*/  FMUL R110, R148, R151 ;  /* 0x00000097946e7220 */ /* 0x010fce0000400000 */
[----:B------:R-:W4:Y:S01]  /*4aa0*/  MUFU.RCP R140, R140 ;  /* 0x0000008c008c7308 */ /* 0x000f220000001000 */
[----:B------:R-:W-:-:S07]  /*4ab0*/  FADD R109, R109, -R118 ;  /* 0x800000766d6d7221 */ /* 0x000fce0000000000 */
[----:B------:R-:W0:Y:S08]  /*4ac0*/  MUFU.RCP R139, R139 ;  /* 0x0000008b008b7308 */ /* 0x000e300000001000 */
[----:B------:R-:W0:Y:S08]  /*4ad0*/  MUFU.RCP R138, R138 ;  /* 0x0000008a008a7308 */ /* 0x000e300000001000 */
[----:B------:R-:W0:Y:S01]  /*4ae0*/  MUFU.RCP R137, R137 ;  /* 0x0000008900897308 */ /* 0x000e220000001000 */
[----:B------:R-:W-:Y:S01]  /*4af0*/  FADD R54, R54, -R55 ;  /* 0x8000003736367221 */ /* 0x000fe20000000000 */
[----:B------:R-:W-:Y:S01]  /*4b00*/  FADD R56, R63, -R56 ;  /* 0x800000383f387221 */ /* 0x000fe20000000000 */
[----:B------:R-:W-:Y:S01]  /*4b10*/  FADD R71, R72, -R71 ;  /* 0x8000004748477221 */ /* 0x000fe20000000000 */
[----:B------:R-:W-:Y:S01]  /*4b20*/  FADD R64, R75, -R64 ;  /* 0x800000404b407221 */ /* 0x000fe20000000000 */
[----:B------:R-:W-:Y:S01]  /*4b30*/  FADD R77, R77, -R80 ;  /* 0x800000504d4d7221 */ /* 0x000fe20000000000 */
[----:B------:R-:W-:Y:S01]  /*4b40*/  FADD R78, R78, -R89 ;  /* 0x800000594e4e7221 */ /* 0x000fe20000000000 */
[----:B------:R-:W-:Y:S01]  /*4b50*/  FADD R74, R74, -R79 ;  /* 0x8000004f4a4a7221 */ /* 0x000fe20000000000 */
[----:B------:R-:W-:Y:S01]  /*4b60*/  FADD R76, R76, -R93 ;  /* 0x8000005d4c4c7221 */ /* 0x000fe20000000000 */
[----:B------:R-:W-:Y:S01]  /*4b70*/  FMUL R108, R101, R108 ;  /* 0x0000006c656c7220 */ /* 0x000fe20000400000 */
        /* <DEDUP_REMOVED lines=9> */
[----:B-----5:R-:W-:Y:S01]  /*4c10*/  FMUL R152, R141, R152 ;  /* 0x000000988d987220 */ /* 0x020fe20000400000 */
[----:B-1----:R-:W-:Y:S01]  /*4c20*/  FMUL R103, R149, R154 ;  /* 0x0000009a95677220 */ /* 0x002fe20000400000 */
[----:B----4-:R-:W-:Y:S01]  /*4c30*/  FMUL R133, R140, R133 ;  /* 0x000000858c857220 */ /* 0x010fe20000400000 */
[----:B0-----:R-:W-:Y:S01]  /*4c40*/  FMUL R134, R139, R134 ;  /* 0x000000868b867220 */ /* 0x001fe20000400000 */
[----:B------:R-:W-:Y:S01]  /*4c50*/  FMUL R138, R138, R135 ;  /* 0x000000878a8a7220 */ /* 0x000fe20000400000 */
[----:B------:R-:W-:Y:S01]  /*4c60*/  FMUL R136, R137, R136 ;  /* 0x0000008889887220 */ /* 0x000fe20000400000 */
[----:B------:R-:W-:Y:S01]  /*4c70*/  FADD R123, R123, -R126 ;  /* 0x8000007e7b7b7221 */ /* 0x000fe20000000000 */
[----:B------:R-:W-:Y:S01]  /*4c80*/  FADD R124, R124, -R129 ;  /* 0x800000817c7c7221 */ /* 0x000fe20000000000 */
[----:B------:R-:W-:Y:S01]  /*4c90*/  FADD R46, R46, -R131 ;  /* 0x800000832e2e7221 */ /* 0x000fe20000000000 */
[----:B------:R-:W-:Y:S01]  /*4ca0*/  FADD R47, R47, -R48 ;  /* 0x800000302f2f7221 */ /* 0x000fe20000000000 */
[----:B------:R-:W-:Y:S01]  /*4cb0*/  FADD R61, R61, -R98 ;  /* 0x800000623d3d7221 */ /* 0x000fe20000000000 */
[----:B------:R-:W-:Y:S01]  /*4cc0*/  FADD R51, R51, -R106 ;  /* 0x8000006a33337221 */ /* 0x000fe20000000000 */
[----:B------:R-:W-:Y:S01]  /*4cd0*/  FFMA R120, R120, R109, R117 ;  /* 0x0000006d78787223 */ /* 0x000fe20000000075 */
        /* <DEDUP_REMOVED lines=9> */
[----:B------:R-:W-:Y:S01]  /*4d70*/  FMUL R123, R152, R123 ;  /* 0x0000007b987b7220 */ /* 0x000fe20000400000 */
[----:B------:R-:W-:Y:S01]  /*4d80*/  FMUL R124, R103, R124 ;  /* 0x0000007c677c7220 */ /* 0x000fe20000400000 */
[----:B------:R-:W-:Y:S01]  /*4d90*/  FMUL R46, R133, R46 ;  /* 0x0000002e852e7220 */ /* 0x000fe20000400000 */
[----:B------:R-:W-:Y:S01]  /*4da0*/  FMUL R47, R134, R47 ;  /* 0x0000002f862f7220 */ /* 0x000fe20000400000 */
[----:B------:R-:W-:Y:S01]  /*4db0*/  FMUL R61, R138, R61 ;  /* 0x0000003d8a3d7220 */ /* 0x000fe20000400000 */
[----:B------:R-:W-:Y:S01]  /*4dc0*/  FMUL R51, R136, R51 ;  /* 0x0000003388337220 */ /* 0x000fe20000400000 */
[----:B------:R-:W-:Y:S01]  /*4dd0*/  @P1 FADD R45, R107, R120 ;  /* 0x000000786b2d1221 */ /* 0x000fe20000000000 */
[----:B------:R-:W-:Y:S01]  /*4de0*/  @P1 FADD R42, R105, R108 ;  /* 0x0000006c692a1221 */ /* 0x000fe20000000000 */
[----:B------:R-:W-:Y:S01]  /*4df0*/  FFMA R127, R127, R124, R130 ;  /* 0x0000007c7f7f7223 */ /* 0x000fe20000000082 */
[----:B------:R-:W-:Y:S01]  /*4e00*/  FFMA R128, R125, R123, R128 ;  /* 0x0000007b7d807223 */ /* 0x000fe20000000080 */
[----:B------:R-:W-:Y:S01]  /*4e10*/  FFMA R132, R39, R47, R132 ;  /* 0x0000002f27847223 */ /* 0x000fe20000000084 */
[----:B------:R-:W-:Y:S01]  /*4e20*/  FFMA R49, R38, R46, R49 ;  /* 0x0000002e26317223 */ /* 0x000fe20000000031 */
[----:B------:R-:W-:Y:S01]  /*4e30*/  FFMA R18, R18, R51, R15 ;  /* 0x0000003312127223 */ /* 0x000fe2000000000f */
[----:B------:R-:W-:Y:S01]  /*4e40*/  FFMA R17, R16, R61, R17 ;  /* 0x0000003d10117223 */ /* 0x000fe20000000011 */
[----:B------:R-:W-:Y:S01]  /*4e50*/  @P1 FADD R43, R122, R127 ;  /* 0x0000007f7a2b1221 */ /* 0x000fe20000000000 */
[----:B------:R-:W-:Y:S01]  /*4e60*/  @P1 FADD R34, R121, R128 ;  /* 0x0000008079221221 */ /* 0x000fe20000000000 */
[----:B------:R-:W-:Y:S01]  /*4e70*/  @P1 FADD R40, R53, R132 ;  /* 0x0000008435281221 */ /* 0x000fe20000000000 */
[----:B------:R-:W-:Y:S01]  /*4e80*/  @P1 FADD R44, R52, R49 ;  /* 0x00000031342c1221 */ /* 0x000fe20000000000 */
[----:B------:R-:W-:Y:S01]  /*4e90*/  @P1 FADD R41, R13, R18 ;  /* 0x000000120d291221 */ /* 0x000fe20000000000 */
[----:B------:R-:W-:Y:S01]  /*4ea0*/  @P1 FADD R36, R12, R17 ;  /* 0x000000110c241221 */ /* 0x000fe20000000000 */
[----:B------:R-:W0:Y:S01]  /*4eb0*/  LDC.64 R8, c[0x0][0x280] ;  /* 0x0000a000ff087b82 */ /* 0x000e220000000a00 */
[----:B------:R-:W-:-:S04]  /*4ec0*/  IMAD R21, R21, 0x1600, R20 ;  /* 0x0000160015157824 */ /* 0x000fc800078e0214 */
[----:B------:R-:W-:-:S04]  /*4ed0*/  IMAD R21, R0, 0x58, R21 ;  /* 0x0000005800157824 */ /* 0x000fc800078e0215 */
[----:B------:R-:W-:Y:S01]  /*4ee0*/  VIADD R11, R21, 0x1080 ;  /* 0x00001080150b7836 */ /* 0x000fe20000000000 */
[----:B--2---:R-:W-:Y:S02]  /*4ef0*/  SEL R33, R6, RZ, P0 ;  /* 0x000000ff06217207 */ /* 0x004fe40000000000 */
[----:B------:R-:W-:Y:S02]  /*4f00*/  SEL R4, R7, RZ, P0 ;  /* 0x000000ff07047207 */ /* 0x000fe40000000000 */
[----:B------:R-:W-:Y:S02]  /*4f10*/  ISETP.GE.U32.AND P0, PT, R50, 0x16, PT ;  /* 0x000000163200780c */ /* 0x000fe40003f06070 */
[----:B---3--:R-:W-:Y:S02]  /*4f20*/  SEL R7, R2, RZ, P2 ;  /* 0x000000ff02077207 */ /* 0x008fe40001000000 */
[----:B------:R-:W-:Y:S02]  /*4f30*/  SEL R10, R3, RZ, P2 ;  /* 0x000000ff030a7207 */ /* 0x000fe40001000000 */
[----:B------:R-:W-:-:S04]  /*4f40*/  ISETP.GE.AND P2, PT, R26, 0x16, PT ;  /* 0x000000161a00780c */ /* 0x000fc80003f46270 */
[----:B------:R-:W-:-:S03]  /*4f50*/  FSEL R42, R37, R42, !P2 ;  /* 0x0000002a252a7208 */ /* 0x000fc60005000000 */
[----:B------:R-:W-:Y:S01]  /*4f60*/  @!P0 FADD R28, R57, R54 ;  /* 0x00000036391c8221 */ /* 0x000fe20000000000 */
[----:B------:R-:W-:Y:S01]  /*4f70*/  @!P0 FADD R25, R68, R73 ;  /* 0x0000004944198221 */ /* 0x000fe20000000000 */
[----:B------:R-:W-:Y:S01]  /*4f80*/  @!P0 FADD R30, R67, R70 ;  /* 0x00000046431e8221 */ /* 0x000fe20000000000 */
[----:B------:R-:W-:Y:S01]  /*4f90*/  @!P0 FADD R24, R86, R77 ;  /* 0x0000004d56188221 */ /* 0x000fe20000000000 */
[----:B------:R-:W-:Y:S01]  /*4fa0*/  @!P0 FADD R27, R84, R87 ;  /* 0x00000057541b8221 */ /* 0x000fe20000000000 */
[----:B------:R-:W-:Y:S01]  /*4fb0*/  @!P0 FADD R23, R82, R85 ;  /* 0x0000005552178221 */ /* 0x000fe20000000000 */
[----:B------:R-:W-:Y:S01]  /*4fc0*/  @!P0 FADD R22, R81, R74 ;  /* 0x0000004a51168221 */ /* 0x000fe20000000000 */
[----:B------:R-:W-:Y:S01]  /*4fd0*/  @!P0 FADD R31, R62, R65 ;  /* 0x000000413e1f8221 */ /* 0x000fe20000000000 */
[----:B------:R-:W-:Y:S02]  /*4fe0*/  ISETP.GE.AND P0, PT, R20, 0x16, PT ;  /* 0x000000161400780c */ /* 0x000fe40003f06270 */
[----:B------:R-:W-:-:S02]  /*4ff0*/  FSEL R45, R96, R45, !P2 ;  /* 0x0000002d602d7208 */ /* 0x000fc40005000000 */
[----:B------:R-:W-:Y:S02]  /*5000*/  FSEL R31, R14, R31, !P0 ;  /* 0x0000001f0e1f7208 */ /* 0x000fe40004000000 */
[----:B------:R-:W-:Y:S02]  /*5010*/  FSEL R28, R19, R28, !P0 ;  /* 0x0000001c131c7208 */ /* 0x000fe40004000000 */
[----:B------:R-:W-:Y:S02]  /*5020*/  FSEL R30, R35, R30, !P0 ;  /* 0x0000001e231e7208 */ /* 0x000fe40004000000 */
[----:B------:R-:W-:Y:S02]  /*5030*/  FSEL R25, R100, R25, !P0 ;  /* 0x0000001964197208 */ /* 0x000fe40004000000 */
[----:B------:R-:W-:Y:S02]  /*5040*/  FSEL R27, R104, R27, !P0 ;  /* 0x0000001b681b7208 */ /* 0x000fe40004000000 */
[----:B------:R-:W-:-:S02]  /*5050*/  FSEL R24, R97, R24, !P0 ;  /* 0x0000001861187208 */ /* 0x000fc40004000000 */
[----:B------:R-:W-:Y:S02]  /*5060*/  FSEL R22, R33, R22, !P0 ;  /* 0x0000001621167208 */ /* 0x000fe40004000000 */
[----:B------:R-:W-:Y:S02]  /*5070*/  FSEL R23, R4, R23, !P0 ;  /* 0x0000001704177208 */ /* 0x000fe40004000000 */
[C---:B------:R-:W-:Y:S02]  /*5080*/  FSETP.GEU.AND P1, PT, R45.reuse, RZ, PT ;  /* 0x000000ff2d00720b */ /* 0x040fe40003f2e000 */
[C---:B------:R-:W-:Y:S02]  /*5090*/  FSETP.GEU.AND P0, PT, R42.reuse, RZ, PT ;  /* 0x000000ff2a00720b */ /* 0x040fe40003f0e000 */
[----:B------:R-:W-:Y:S02]  /*50a0*/  SEL R15, R45, RZ, P1 ;  /* 0x000000ff2d0f7207 */ /* 0x000fe40000800000 */
[----:B------:R-:W-:-:S02]  /*50b0*/  SEL R14, R42, RZ, P0 ;  /* 0x000000ff2a0e7207 */ /* 0x000fc40000000000 */
[----:B------:R-:W-:Y:S02]  /*50c0*/  FSETP.GEU.AND P1, PT, R28, RZ, PT ;  /* 0x000000ff1c00720b */ /* 0x000fe40003f2e000 */
[----:B------:R-:W-:Y:S02]  /*50d0*/  FSETP.GEU.AND P0, PT, R31, RZ, PT ;  /* 0x000000ff1f00720b */ /* 0x000fe40003f0e000 */
[----:B------:R-:W-:Y:S02]  /*50e0*/  FSEL R34, R95, R34, !P2 ;  /* 0x000000225f227208 */ /* 0x000fe40005000000 */
[----:B------:R-:W-:Y:S02]  /*50f0*/  FSEL R43, R102, R43, !P2 ;  /* 0x0000002b662b7208 */ /* 0x000fe40005000000 */
[----:B------:R-:W-:Y:S02]  /*5100*/  SEL R13, R28, RZ, P1 ;  /* 0x000000ff1c0d7207 */ /* 0x000fe40000800000 */
[----:B------:R-:W-:-:S02]  /*5110*/  SEL R12, R31, RZ, P0 ;  /* 0x000000ff1f0c7207 */ /* 0x000fc40000000000 */
[C---:B------:R-:W-:Y:S02]  /*5120*/  FSETP.GEU.AND P1, PT, R43.reuse, RZ, PT ;  /* 0x000000ff2b00720b */ /* 0x040fe40003f2e000 */
[C---:B------:R-:W-:Y:S02]  /*5130*/  FSETP.GEU.AND P0, PT, R34.reuse, RZ, PT ;  /* 0x000000ff2200720b */ /* 0x040fe40003f0e000 */
[----:B------:R-:W-:Y:S02]  /*5140*/  SEL R35, R43, RZ, P1 ;  /* 0x000000ff2b237207 */ /* 0x000fe40000800000 */
[----:B------:R-:W-:Y:S02]  /*5150*/  SEL R34, R34, RZ, P0 ;  /* 0x000000ff22227207 */ /* 0x000fe40000000000 */
[----:B------:R-:W-:Y:S02]  /*5160*/  FSETP.GEU.AND P1, PT, R25, RZ, PT ;  /* 0x000000ff1900720b */ /* 0x000fe40003f2e000 */
[----:B------:R-:W-:-:S02]  /*5170*/  FSETP.GEU.AND P0, PT, R30, RZ, PT ;  /* 0x000000ff1e00720b */ /* 0x000fc40003f0e000 */
[----:B------:R-:W-:Y:S02]  /*5180*/  FSEL R40, R5, R40, !P2 ;  /* 0x0000002805287208 */ /* 0x000fe40005000000 */
[----:B------:R-:W-:Y:S02]  /*5190*/  SEL R33, R25, RZ, P1 ;  /* 0x000000ff19217207 */ /* 0x000fe40000800000 */
[----:B------:R-:W-:Y:S02]  /*51a0*/  SEL R32, R30, RZ, P0 ;  /* 0x000000ff1e207207 */ /* 0x000fe40000000000 */
[----:B------:R-:W-:Y:S02]  /*51b0*/  FSETP.GEU.AND P1, PT, R40, RZ, PT ;  /* 0x000000ff2800720b */ /* 0x000fe40003f2e000 */
[----:B------:R-:W-:Y:S01]  /*51c0*/  FSETP.GEU.AND P0, PT, R24, RZ, PT ;  /* 0x000000ff1800720b */ /* 0x000fe20003f0e000 */
[----:B------:R-:W-:Y:S01]  /*51d0*/  VIADD R5, R21, 0x580 ;  /* 0x0000058015057836 */ /* 0x000fe20000000000 */
[----:B------:R-:W-:Y:S01]  /*51e0*/  FSEL R29, R29, R44, !P2 ;  /* 0x0000002c1d1d7208 */ /* 0x000fe20005000000 */
[----:B0-----:R-:W-:Y:S01]  /*51f0*/  IMAD.WIDE R2, R21, 0x4, R8 ;  /* 0x0000000415027825 */ /* 0x001fe200078e0208 */
[----:B------:R-:W-:-:S02]  /*5200*/  FSEL R36, R7, R36, !P2 ;  /* 0x0000002407247208 */ /* 0x000fc40005000000 */
[----:B------:R-:W-:Y:S01]  /*5210*/  SEL R19, R40, RZ, P1 ;  /* 0x000000ff28137207 */ /* 0x000fe20000800000 */
[----:B------:R-:W-:Y:S01]  /*5220*/  VIADD R7, R21, 0xb00 ;  /* 0x00000b0015077836 */ /* 0x000fe20000000000 */
[----:B------:R-:W-:Y:S01]  /*5230*/  SEL R17, R24, RZ, P0 ;  /* 0x000000ff18117207 */ /* 0x000fe20000000000 */
[--C-:B------:R-:W-:Y:S01]  /*5240*/  IMAD.WIDE R4, R5, 0x4, R8.reuse ;  /* 0x0000000405047825 */ /* 0x100fe200078e0208 */
[----:B------:R-:W-:Y:S02]  /*5250*/  FSETP.GEU.AND P1, PT, R27, RZ, PT ;  /* 0x000000ff1b00720b */ /* 0x000fe40003f2e000 */
[----:B------:R-:W-:Y:S01]  /*5260*/  FSETP.GEU.AND P0, PT, R29, RZ, PT ;  /* 0x000000ff1d00720b */ /* 0x000fe20003f0e000 */
[----:B------:R-:W-:Y:S01]  /*5270*/  IMAD.WIDE R6, R7, 0x4, R8 ;  /* 0x0000000407067825 */ /* 0x000fe200078e0208 */
[----:B------:R-:W-:Y:S01]  /*5280*/  SEL R16, R27, RZ, P1 ;  /* 0x000000ff1b107207 */ /* 0x000fe20000800000 */
[----:B------:R0:W-:Y:S01]  /*5290*/  @P6 STG.E.128 desc[UR4][R2.64], R12 ;  /* 0x0000000c02006986 */ /* 0x0001e2000c101d04 */
[----:B------:R-:W-:-:S02]  /*52a0*/  SEL R18, R29, RZ, P0 ;  /* 0x000000ff1d127207 */ /* 0x000fc40000000000 */
[----:B------:R-:W-:Y:S01]  /*52b0*/  FSEL R10, R10, R41, !P2 ;  /* 0x000000290a0a7208 */ /* 0x000fe20005000000 */
[----:B------:R0:W-:Y:S01]  /*52c0*/  @P3 STG.E.128 desc[UR4][R4.64], R32 ;  /* 0x0000002004003986 */ /* 0x0001e2000c101d04 */
[----:B------:R-:W-:Y:S02]  /*52d0*/  FSETP.GEU.AND P2, PT, R23, RZ, PT ;  /* 0x000000ff1700720b */ /* 0x000fe40003f4e000 */
[----:B------:R-:W-:Y:S01]  /*52e0*/  FSETP.GEU.AND P3, PT, R22, RZ, PT ;  /* 0x000000ff1600720b */ /* 0x000fe20003f6e000 */
[----:B------:R0:W-:Y:S01]  /*52f0*/  @P4 STG.E.128 desc[UR4][R6.64], R16 ;  /* 0x0000001006004986 */ /* 0x0001e2000c101d04 */
[----:B------:R-:W-:Y:S02]  /*5300*/  FSETP.GEU.AND P0, PT, R10, RZ, PT ;  /* 0x000000ff0a00720b */ /* 0x000fe40003f0e000 */
[----:B------:R-:W-:Y:S01]  /*5310*/  FSETP.GEU.AND P1, PT, R36, RZ, PT ;  /* 0x000000ff2400720b */ /* 0x000fe20003f2e000 */
[----:B------:R-:W-:Y:S01]  /*5320*/  IMAD.WIDE R8, R11, 0x4, R8 ;  /* 0x000000040b087825 */ /* 0x000fe200078e0208 */
[----:B------:R-:W-:-:S02]  /*5330*/  SEL R21, R23, RZ, P2 ;  /* 0x000000ff17157207 */ /* 0x000fc40001000000 */
[----:B------:R-:W-:Y:S02]  /*5340*/  SEL R20, R22, RZ, P3 ;  /* 0x000000ff16147207 */ /* 0x000fe40001800000 */
[----:B------:R-:W-:Y:S02]  /*5350*/  SEL R23, R10, RZ, P0 ;  /* 0x000000ff0a177207 */ /* 0x000fe40000000000 */
[----:B------:R-:W-:Y:S01]  /*5360*/  SEL R22, R36, RZ, P1 ;  /* 0x000000ff24167207 */ /* 0x000fe20000800000 */
[----:B0-----:R-:W-:Y:S06]  /*5370*/  @!P5 EXIT ;  /* 0x000000000000d94d */ /* 0x001fec0003800000 */
[----:B------:R-:W-:Y:S01]  /*5380*/  STG.E.128 desc[UR4][R8.64], R20 ;  /* 0x0000001408007986 */ /* 0x000fe2000c101d04 */
[----:B------:R-:W-:Y:S05]  /*5390*/  EXIT ;  /* 0x000000000000794d */ /* 0x000fea0003800000 */
.L_x_0:
[----:B------:R-:W-:-:S00]  /*53a0*/  BRA `(.L_x_0) ;  /* 0xfffffffc00fc7947 */ /* 0x000fc0000383ffff */
[----:B------:R-:W-:-:S00]  /*53b0*/  NOP ;  /* 0x0000000000007918 */ /* 0x000fc00000000000 */
        /* <DEDUP_REMOVED lines=12> */
.L_x_1:


//--------------------- .nv.global.init           --------------------------
	.section	.nv.global.init,"aw",@progbits
.nv.global.init:
	.type		_$_str,@object
	.size		_$_str,(_$_str_$_2 - _$_str)
_$_str:
        /*0000*/ 	.byte	0x5f, 0x5f, 0x43, 0x55, 0x44, 0x41, 0x5f, 0x46, 0x54, 0x5a, 0x00
	.type		_$_str_$_2,@object
	.size		_$_str_$_2,(.L_1 - _$_str_$_2)
_$_str_$_2:
        /*000b*/ 	.byte	0x5f, 0x5f, 0x43, 0x55, 0x44, 0x41, 0x5f, 0x50, 0x52, 0x45, 0x43, 0x5f, 0x53, 0x51, 0x52, 0x54
        /*001b*/ 	.byte	0x00
.L_1:


//--------------------- .nv.constant0.triton_poi_fused_cat_relu_29 --------------------------
	.section	.nv.constant0.triton_poi_fused_cat_relu_29,"a",@progbits
	.sectionflags	@""
	.align	4
.nv.constant0.triton_poi_fused_cat_relu_29:
	.zero		656
